//
// Generated by NVIDIA NVVM Compiler
//
// Compiler Build ID: CL-36424714
// Cuda compilation tools, release 13.0, V13.0.88
// Based on NVVM 20.0.0
//

.version 9.0
.target sm_100
.address_size 64

	// .globl	_Z24maxpool2d_forward_kernelPK6__halfPS_Paiiii
// _ZZ15mse_loss_kernelPK6__halfS1_PfiE5s_sum has been demoted
// _ZZ26mse_loss_grad_fused_kernelPK6__halfS1_PS_PfiiE5s_sum has been demoted
// _ZZ18reduce_loss_kernelPKfPfiiE5s_sum has been demoted

.visible .entry _Z24maxpool2d_forward_kernelPK6__halfPS_Paiiii(
	.param .u64 .ptr .align 1 _Z24maxpool2d_forward_kernelPK6__halfPS_Paiiii_param_0,
	.param .u64 .ptr .align 1 _Z24maxpool2d_forward_kernelPK6__halfPS_Paiiii_param_1,
	.param .u64 .ptr .align 1 _Z24maxpool2d_forward_kernelPK6__halfPS_Paiiii_param_2,
	.param .u32 _Z24maxpool2d_forward_kernelPK6__halfPS_Paiiii_param_3,
	.param .u32 _Z24maxpool2d_forward_kernelPK6__halfPS_Paiiii_param_4,
	.param .u32 _Z24maxpool2d_forward_kernelPK6__halfPS_Paiiii_param_5,
	.param .u32 _Z24maxpool2d_forward_kernelPK6__halfPS_Paiiii_param_6
)
.maxntid 256
.minnctapersm 4
{
	.reg .pred 	%p<5>;
	.reg .b16 	%rs<9>;
	.reg .b32 	%r<33>;
	.reg .b32 	%f<8>;
	.reg .b64 	%rd<18>;

	ld.param.u64 	%rd1, [_Z24maxpool2d_forward_kernelPK6__halfPS_Paiiii_param_0];
	ld.param.u64 	%rd2, [_Z24maxpool2d_forward_kernelPK6__halfPS_Paiiii_param_1];
	ld.param.u64 	%rd3, [_Z24maxpool2d_forward_kernelPK6__halfPS_Paiiii_param_2];
	ld.param.u32 	%r7, [_Z24maxpool2d_forward_kernelPK6__halfPS_Paiiii_param_3];
	ld.param.u32 	%r4, [_Z24maxpool2d_forward_kernelPK6__halfPS_Paiiii_param_4];
	ld.param.u32 	%r5, [_Z24maxpool2d_forward_kernelPK6__halfPS_Paiiii_param_5];
	ld.param.u32 	%r6, [_Z24maxpool2d_forward_kernelPK6__halfPS_Paiiii_param_6];
	shr.u32 	%r8, %r4, 31;
	add.s32 	%r9, %r4, %r8;
	shr.s32 	%r1, %r9, 1;
	shr.u32 	%r10, %r5, 31;
	add.s32 	%r11, %r5, %r10;
	shr.s32 	%r2, %r11, 1;
	mov.u32 	%r12, %ctaid.x;
	mov.u32 	%r13, %ntid.x;
	mov.u32 	%r14, %tid.x;
	mad.lo.s32 	%r3, %r12, %r13, %r14;
	mul.lo.s32 	%r15, %r1, %r7;
	mul.lo.s32 	%r16, %r15, %r2;
	mul.lo.s32 	%r17, %r16, %r6;
	setp.ge.s32 	%p1, %r3, %r17;
	@%p1 bra 	$L__BB0_2;
	cvta.to.global.u64 	%rd4, %rd1;
	cvta.to.global.u64 	%rd5, %rd2;
	cvta.to.global.u64 	%rd6, %rd3;
	div.s32 	%r18, %r3, %r6;
	mul.lo.s32 	%r19, %r18, %r6;
	sub.s32 	%r20, %r3, %r19;
	div.s32 	%r21, %r18, %r2;
	mul.lo.s32 	%r22, %r21, %r2;
	sub.s32 	%r23, %r18, %r22;
	div.s32 	%r24, %r21, %r1;
	mul.lo.s32 	%r25, %r24, %r1;
	sub.s32 	%r26, %r21, %r25;
	shl.b32 	%r27, %r26, 1;
	shl.b32 	%r28, %r23, 1;
	mad.lo.s32 	%r29, %r24, %r4, %r27;
	mad.lo.s32 	%r30, %r29, %r5, %r28;
	mad.lo.s32 	%r31, %r30, %r6, %r20;
	mul.wide.s32 	%rd7, %r31, 2;
	add.s64 	%rd8, %rd4, %rd7;
	ld.global.nc.u16 	%rs1, [%rd8];
	mul.wide.s32 	%rd9, %r6, 2;
	add.s64 	%rd10, %rd8, %rd9;
	ld.global.nc.u16 	%rs2, [%rd10];
	mul.lo.s32 	%r32, %r6, %r5;
	mul.wide.s32 	%rd11, %r32, 2;
	add.s64 	%rd12, %rd8, %rd11;
	ld.global.nc.u16 	%rs3, [%rd12];
	add.s64 	%rd13, %rd12, %rd9;
	ld.global.nc.u16 	%rs4, [%rd13];
	// begin inline asm
	{  cvt.f32.f16 %f1, %rs1;}

	// end inline asm
	// begin inline asm
	{  cvt.f32.f16 %f2, %rs2;}

	// end inline asm
	// begin inline asm
	{  cvt.f32.f16 %f3, %rs3;}

	// end inline asm
	// begin inline asm
	{  cvt.f32.f16 %f4, %rs4;}

	// end inline asm
	setp.gt.f32 	%p2, %f2, %f1;
	selp.f32 	%f6, %f2, %f1, %p2;
	selp.u16 	%rs6, 1, 0, %p2;
	setp.gt.f32 	%p3, %f3, %f6;
	selp.f32 	%f7, %f3, %f6, %p3;
	selp.b16 	%rs7, 2, %rs6, %p3;
	setp.gt.f32 	%p4, %f4, %f7;
	selp.f32 	%f5, %f4, %f7, %p4;
	selp.b16 	%rs8, 3, %rs7, %p4;
	// begin inline asm
	{  cvt.rn.f16.f32 %rs5, %f5;}

	// end inline asm
	cvt.s64.s32 	%rd14, %r3;
	mul.wide.s32 	%rd15, %r3, 2;
	add.s64 	%rd16, %rd5, %rd15;
	st.global.u16 	[%rd16], %rs5;
	add.s64 	%rd17, %rd6, %rd14;
	st.global.u8 	[%rd17], %rs8;
$L__BB0_2:
	ret;

}
	// .globl	_Z28maxpool2d_forward_vec_kernelPK6__halfPS_Paiiii
.visible .entry _Z28maxpool2d_forward_vec_kernelPK6__halfPS_Paiiii(
	.param .u64 .ptr .align 1 _Z28maxpool2d_forward_vec_kernelPK6__halfPS_Paiiii_param_0,
	.param .u64 .ptr .align 1 _Z28maxpool2d_forward_vec_kernelPK6__halfPS_Paiiii_param_1,
	.param .u64 .ptr .align 1 _Z28maxpool2d_forward_vec_kernelPK6__halfPS_Paiiii_param_2,
	.param .u32 _Z28maxpool2d_forward_vec_kernelPK6__halfPS_Paiiii_param_3,
	.param .u32 _Z28maxpool2d_forward_vec_kernelPK6__halfPS_Paiiii_param_4,
	.param .u32 _Z28maxpool2d_forward_vec_kernelPK6__halfPS_Paiiii_param_5,
	.param .u32 _Z28maxpool2d_forward_vec_kernelPK6__halfPS_Paiiii_param_6
)
.maxntid 256
.minnctapersm 4
{
	.reg .pred 	%p<8>;
	.reg .b16 	%rs<11>;
	.reg .b32 	%r<47>;
	.reg .b32 	%f<15>;
	.reg .b64 	%rd<18>;

	ld.param.u64 	%rd1, [_Z28maxpool2d_forward_vec_kernelPK6__halfPS_Paiiii_param_0];
	ld.param.u64 	%rd2, [_Z28maxpool2d_forward_vec_kernelPK6__halfPS_Paiiii_param_1];
	ld.param.u64 	%rd3, [_Z28maxpool2d_forward_vec_kernelPK6__halfPS_Paiiii_param_2];
	ld.param.u32 	%r8, [_Z28maxpool2d_forward_vec_kernelPK6__halfPS_Paiiii_param_3];
	ld.param.u32 	%r5, [_Z28maxpool2d_forward_vec_kernelPK6__halfPS_Paiiii_param_4];
	ld.param.u32 	%r6, [_Z28maxpool2d_forward_vec_kernelPK6__halfPS_Paiiii_param_5];
	ld.param.u32 	%r7, [_Z28maxpool2d_forward_vec_kernelPK6__halfPS_Paiiii_param_6];
	shr.u32 	%r9, %r5, 31;
	add.s32 	%r10, %r5, %r9;
	shr.s32 	%r1, %r10, 1;
	shr.u32 	%r11, %r6, 31;
	add.s32 	%r12, %r6, %r11;
	shr.s32 	%r2, %r12, 1;
	mov.u32 	%r13, %ctaid.x;
	mov.u32 	%r14, %ntid.x;
	mov.u32 	%r15, %tid.x;
	mad.lo.s32 	%r3, %r13, %r14, %r15;
	mul.lo.s32 	%r16, %r1, %r8;
	mul.lo.s32 	%r17, %r16, %r2;
	shr.u32 	%r18, %r7, 31;
	add.s32 	%r19, %r7, %r18;
	shr.s32 	%r4, %r19, 1;
	mul.lo.s32 	%r20, %r17, %r4;
	setp.ge.s32 	%p1, %r3, %r20;
	@%p1 bra 	$L__BB1_2;
	cvta.to.global.u64 	%rd4, %rd1;
	cvta.to.global.u64 	%rd5, %rd2;
	cvta.to.global.u64 	%rd6, %rd3;
	div.s32 	%r30, %r3, %r4;
	mul.lo.s32 	%r31, %r30, %r4;
	sub.s32 	%r32, %r3, %r31;
	div.s32 	%r33, %r30, %r2;
	mul.lo.s32 	%r34, %r33, %r2;
	sub.s32 	%r35, %r30, %r34;
	div.s32 	%r36, %r33, %r1;
	mul.lo.s32 	%r37, %r36, %r1;
	sub.s32 	%r38, %r33, %r37;
	shl.b32 	%r39, %r32, 1;
	shl.b32 	%r40, %r38, 1;
	shl.b32 	%r41, %r35, 1;
	mad.lo.s32 	%r42, %r36, %r5, %r40;
	mad.lo.s32 	%r43, %r42, %r6, %r41;
	mad.lo.s32 	%r44, %r43, %r7, %r39;
	mul.wide.s32 	%rd7, %r44, 2;
	add.s64 	%rd8, %rd4, %rd7;
	ld.global.nc.u32 	%r21, [%rd8];
	mul.wide.s32 	%rd9, %r7, 2;
	add.s64 	%rd10, %rd8, %rd9;
	ld.global.nc.u32 	%r22, [%rd10];
	mul.lo.s32 	%r45, %r7, %r6;
	mul.wide.s32 	%rd11, %r45, 2;
	add.s64 	%rd12, %rd8, %rd11;
	ld.global.nc.u32 	%r23, [%rd12];
	add.s64 	%rd13, %rd12, %rd9;
	ld.global.nc.u32 	%r24, [%rd13];
	// begin inline asm
	{.reg .f16 low,high;
  mov.b32 {low,high},%r21;
  cvt.f32.f16 %f1, low;}

	// end inline asm
	// begin inline asm
	{.reg .f16 low,high;
  mov.b32 {low,high},%r22;
  cvt.f32.f16 %f2, low;}

	// end inline asm
	// begin inline asm
	{.reg .f16 low,high;
  mov.b32 {low,high},%r23;
  cvt.f32.f16 %f3, low;}

	// end inline asm
	// begin inline asm
	{.reg .f16 low,high;
  mov.b32 {low,high},%r24;
  cvt.f32.f16 %f4, low;}

	// end inline asm
	setp.gt.f32 	%p2, %f2, %f1;
	selp.f32 	%f11, %f2, %f1, %p2;
	selp.u16 	%rs5, 1, 0, %p2;
	setp.gt.f32 	%p3, %f3, %f11;
	selp.f32 	%f12, %f3, %f11, %p3;
	selp.b16 	%rs6, 2, %rs5, %p3;
	setp.gt.f32 	%p4, %f4, %f12;
	selp.f32 	%f9, %f4, %f12, %p4;
	selp.b16 	%rs7, 3, %rs6, %p4;
	// begin inline asm
	{.reg .f16 low,high;
  mov.b32 {low,high},%r21;
  cvt.f32.f16 %f5, high;}

	// end inline asm
	// begin inline asm
	{.reg .f16 low,high;
  mov.b32 {low,high},%r22;
  cvt.f32.f16 %f6, high;}

	// end inline asm
	// begin inline asm
	{.reg .f16 low,high;
  mov.b32 {low,high},%r23;
  cvt.f32.f16 %f7, high;}

	// end inline asm
	// begin inline asm
	{.reg .f16 low,high;
  mov.b32 {low,high},%r24;
  cvt.f32.f16 %f8, high;}

	// end inline asm
	setp.gt.f32 	%p5, %f6, %f5;
	selp.f32 	%f13, %f6, %f5, %p5;
	selp.u16 	%rs8, 1, 0, %p5;
	setp.gt.f32 	%p6, %f7, %f13;
	selp.f32 	%f14, %f7, %f13, %p6;
	selp.b16 	%rs9, 2, %rs8, %p6;
	setp.gt.f32 	%p7, %f8, %f14;
	selp.f32 	%f10, %f8, %f14, %p7;
	selp.b16 	%rs10, 3, %rs9, %p7;
	mad.lo.s32 	%r46, %r30, %r7, %r39;
	// begin inline asm
	{  cvt.rn.f16.f32 %rs1, %f9;}

	// end inline asm
	// begin inline asm
	{  cvt.rn.f16.f32 %rs2, %f10;}

	// end inline asm
	// begin inline asm
	{  mov.b32 %r29, {%rs1,%rs2};}

	// end inline asm
	cvt.s64.s32 	%rd14, %r46;
	mul.wide.s32 	%rd15, %r46, 2;
	add.s64 	%rd16, %rd5, %rd15;
	st.global.u32 	[%rd16], %r29;
	add.s64 	%rd17, %rd6, %rd14;
	st.global.u8 	[%rd17], %rs7;
	st.global.u8 	[%rd17+1], %rs10;
$L__BB1_2:
	ret;

}
	// .globl	_Z25maxpool2d_backward_kernelPK6__halfPKaPS_iiii
.visible .entry _Z25maxpool2d_backward_kernelPK6__halfPKaPS_iiii(
	.param .u64 .ptr .align 1 _Z25maxpool2d_backward_kernelPK6__halfPKaPS_iiii_param_0,
	.param .u64 .ptr .align 1 _Z25maxpool2d_backward_kernelPK6__halfPKaPS_iiii_param_1,
	.param .u64 .ptr .align 1 _Z25maxpool2d_backward_kernelPK6__halfPKaPS_iiii_param_2,
	.param .u32 _Z25maxpool2d_backward_kernelPK6__halfPKaPS_iiii_param_3,
	.param .u32 _Z25maxpool2d_backward_kernelPK6__halfPKaPS_iiii_param_4,
	.param .u32 _Z25maxpool2d_backward_kernelPK6__halfPKaPS_iiii_param_5,
	.param .u32 _Z25maxpool2d_backward_kernelPK6__halfPKaPS_iiii_param_6
)
.maxntid 256
.minnctapersm 4
{
	.reg .pred 	%p<5>;
	.reg .b16 	%rs<5>;
	.reg .b32 	%r<38>;
	.reg .b64 	%rd<13>;

	ld.param.u64 	%rd1, [_Z25maxpool2d_backward_kernelPK6__halfPKaPS_iiii_param_0];
	ld.param.u64 	%rd2, [_Z25maxpool2d_backward_kernelPK6__halfPKaPS_iiii_param_1];
	ld.param.u64 	%rd3, [_Z25maxpool2d_backward_kernelPK6__halfPKaPS_iiii_param_2];
	ld.param.u32 	%r13, [_Z25maxpool2d_backward_kernelPK6__halfPKaPS_iiii_param_3];
	ld.param.u32 	%r10, [_Z25maxpool2d_backward_kernelPK6__halfPKaPS_iiii_param_4];
	ld.param.u32 	%r11, [_Z25maxpool2d_backward_kernelPK6__halfPKaPS_iiii_param_5];
	ld.param.u32 	%r12, [_Z25maxpool2d_backward_kernelPK6__halfPKaPS_iiii_param_6];
	shr.u32 	%r14, %r10, 31;
	add.s32 	%r15, %r10, %r14;
	shr.s32 	%r1, %r15, 1;
	shr.u32 	%r16, %r11, 31;
	add.s32 	%r17, %r11, %r16;
	shr.s32 	%r2, %r17, 1;
	mov.u32 	%r18, %ctaid.x;
	mov.u32 	%r19, %ntid.x;
	mov.u32 	%r20, %tid.x;
	mad.lo.s32 	%r3, %r18, %r19, %r20;
	mul.lo.s32 	%r21, %r1, %r13;
	mul.lo.s32 	%r22, %r21, %r2;
	mul.lo.s32 	%r23, %r22, %r12;
	setp.ge.s32 	%p1, %r3, %r23;
	@%p1 bra 	$L__BB2_6;
	cvta.to.global.u64 	%rd4, %rd1;
	cvta.to.global.u64 	%rd5, %rd2;
	div.s32 	%r24, %r3, %r12;
	div.s32 	%r25, %r24, %r2;
	mul.lo.s32 	%r26, %r25, %r2;
	sub.s32 	%r4, %r24, %r26;
	div.s32 	%r27, %r25, %r1;
	mul.lo.s32 	%r28, %r27, %r1;
	sub.s32 	%r5, %r25, %r28;
	cvt.s64.s32 	%rd6, %r3;
	mul.wide.s32 	%rd7, %r3, 2;
	add.s64 	%rd8, %rd4, %rd7;
	ld.global.nc.u16 	%rs1, [%rd8];
	add.s64 	%rd9, %rd5, %rd6;
	ld.global.nc.u8 	%rs4, [%rd9];
	cvt.u16.u8 	%rs3, %rs4;
	mul.lo.s32 	%r6, %r27, %r10;
	setp.eq.s16 	%p2, %rs3, 1;
	mov.u32 	%r37, %r12;
	@%p2 bra 	$L__BB2_5;
	setp.ne.s16 	%p3, %rs3, 2;
	@%p3 bra 	$L__BB2_4;
	mul.lo.s32 	%r37, %r12, %r11;
	bra.uni 	$L__BB2_5;
$L__BB2_4:
	setp.eq.s16 	%p4, %rs3, 3;
	mad.lo.s32 	%r29, %r12, %r11, %r12;
	selp.b32 	%r37, %r29, 0, %p4;
$L__BB2_5:
	shl.b32 	%r30, %r5, 1;
	add.s32 	%r31, %r6, %r30;
	shl.b32 	%r32, %r4, 1;
	mad.lo.s32 	%r33, %r31, %r11, %r32;
	rem.s32 	%r34, %r3, %r12;
	add.s32 	%r35, %r37, %r34;
	mad.lo.s32 	%r36, %r33, %r12, %r35;
	cvta.to.global.u64 	%rd10, %rd3;
	mul.wide.s32 	%rd11, %r36, 2;
	add.s64 	%rd12, %rd10, %rd11;
	st.global.u16 	[%rd12], %rs1;
$L__BB2_6:
	ret;

}
	// .globl	_Z11zero_kernelP6__halfi
.visible .entry _Z11zero_kernelP6__halfi(
	.param .u64 .ptr .align 1 _Z11zero_kernelP6__halfi_param_0,
	.param .u32 _Z11zero_kernelP6__halfi_param_1
)
.maxntid 256
.minnctapersm 4
{
	.reg .pred 	%p<3>;
	.reg .b16 	%rs<4>;
	.reg .b32 	%r<9>;
	.reg .b32 	%f<3>;
	.reg .b64 	%rd<7>;

	ld.param.u64 	%rd2, [_Z11zero_kernelP6__halfi_param_0];
	ld.param.u32 	%r2, [_Z11zero_kernelP6__halfi_param_1];
	cvta.to.global.u64 	%rd1, %rd2;
	mov.u32 	%r3, %ctaid.x;
	mov.u32 	%r4, %ntid.x;
	mov.u32 	%r5, %tid.x;
	mad.lo.s32 	%r6, %r3, %r4, %r5;
	shl.b32 	%r1, %r6, 1;
	or.b32  	%r7, %r1, 1;
	setp.ge.s32 	%p1, %r7, %r2;
	@%p1 bra 	$L__BB3_2;
	mov.f32 	%f2, 0f00000000;
	// begin inline asm
	{  cvt.rn.f16.f32 %rs2, %f2;}

	// end inline asm
	// begin inline asm
	{  mov.b32 %r8, {%rs2,%rs2};}

	// end inline asm
	mul.wide.s32 	%rd5, %r1, 2;
	add.s64 	%rd6, %rd1, %rd5;
	st.global.u32 	[%rd6], %r8;
	bra.uni 	$L__BB3_4;
$L__BB3_2:
	setp.ge.s32 	%p2, %r1, %r2;
	@%p2 bra 	$L__BB3_4;
	mov.f32 	%f1, 0f00000000;
	// begin inline asm
	{  cvt.rn.f16.f32 %rs1, %f1;}

	// end inline asm
	mul.wide.s32 	%rd3, %r1, 2;
	add.s64 	%rd4, %rd1, %rd3;
	st.global.u16 	[%rd4], %rs1;
$L__BB3_4:
	ret;

}
	// .globl	_Z25upsample2d_forward_kernelPK6__halfPS_iiii
.visible .entry _Z25upsample2d_forward_kernelPK6__halfPS_iiii(
	.param .u64 .ptr .align 1 _Z25upsample2d_forward_kernelPK6__halfPS_iiii_param_0,
	.param .u64 .ptr .align 1 _Z25upsample2d_forward_kernelPK6__halfPS_iiii_param_1,
	.param .u32 _Z25upsample2d_forward_kernelPK6__halfPS_iiii_param_2,
	.param .u32 _Z25upsample2d_forward_kernelPK6__halfPS_iiii_param_3,
	.param .u32 _Z25upsample2d_forward_kernelPK6__halfPS_iiii_param_4,
	.param .u32 _Z25upsample2d_forward_kernelPK6__halfPS_iiii_param_5
)
.maxntid 256
.minnctapersm 4
{
	.reg .pred 	%p<2>;
	.reg .b16 	%rs<2>;
	.reg .b32 	%r<32>;
	.reg .b64 	%rd<9>;

	ld.param.u64 	%rd1, [_Z25upsample2d_forward_kernelPK6__halfPS_iiii_param_0];
	ld.param.u64 	%rd2, [_Z25upsample2d_forward_kernelPK6__halfPS_iiii_param_1];
	ld.param.u32 	%r7, [_Z25upsample2d_forward_kernelPK6__halfPS_iiii_param_2];
	ld.param.u32 	%r4, [_Z25upsample2d_forward_kernelPK6__halfPS_iiii_param_3];
	ld.param.u32 	%r5, [_Z25upsample2d_forward_kernelPK6__halfPS_iiii_param_4];
	ld.param.u32 	%r6, [_Z25upsample2d_forward_kernelPK6__halfPS_iiii_param_5];
	shl.b32 	%r1, %r4, 1;
	shl.b32 	%r2, %r5, 1;
	mov.u32 	%r8, %ctaid.x;
	mov.u32 	%r9, %ntid.x;
	mov.u32 	%r10, %tid.x;
	mad.lo.s32 	%r3, %r8, %r9, %r10;
	mul.lo.s32 	%r11, %r1, %r7;
	mul.lo.s32 	%r12, %r11, %r2;
	mul.lo.s32 	%r13, %r12, %r6;
	setp.ge.s32 	%p1, %r3, %r13;
	@%p1 bra 	$L__BB4_2;
	cvta.to.global.u64 	%rd3, %rd1;
	cvta.to.global.u64 	%rd4, %rd2;
	div.s32 	%r14, %r3, %r6;
	mul.lo.s32 	%r15, %r14, %r6;
	sub.s32 	%r16, %r3, %r15;
	div.s32 	%r17, %r14, %r2;
	mul.lo.s32 	%r18, %r17, %r2;
	sub.s32 	%r19, %r14, %r18;
	div.s32 	%r20, %r17, %r1;
	mul.lo.s32 	%r21, %r20, %r1;
	sub.s32 	%r22, %r17, %r21;
	shr.u32 	%r23, %r22, 31;
	add.s32 	%r24, %r22, %r23;
	shr.s32 	%r25, %r24, 1;
	shr.u32 	%r26, %r19, 31;
	add.s32 	%r27, %r19, %r26;
	shr.s32 	%r28, %r27, 1;
	mad.lo.s32 	%r29, %r20, %r4, %r25;
	mad.lo.s32 	%r30, %r29, %r5, %r28;
	mad.lo.s32 	%r31, %r30, %r6, %r16;
	mul.wide.s32 	%rd5, %r31, 2;
	add.s64 	%rd6, %rd3, %rd5;
	ld.global.nc.u16 	%rs1, [%rd6];
	mul.wide.s32 	%rd7, %r3, 2;
	add.s64 	%rd8, %rd4, %rd7;
	st.global.u16 	[%rd8], %rs1;
$L__BB4_2:
	ret;

}
	// .globl	_Z30upsample2d_forward_fast_kernelPK6__halfPS_iiii
.visible .entry _Z30upsample2d_forward_fast_kernelPK6__halfPS_iiii(
	.param .u64 .ptr .align 1 _Z30upsample2d_forward_fast_kernelPK6__halfPS_iiii_param_0,
	.param .u64 .ptr .align 1 _Z30upsample2d_forward_fast_kernelPK6__halfPS_iiii_param_1,
	.param .u32 _Z30upsample2d_forward_fast_kernelPK6__halfPS_iiii_param_2,
	.param .u32 _Z30upsample2d_forward_fast_kernelPK6__halfPS_iiii_param_3,
	.param .u32 _Z30upsample2d_forward_fast_kernelPK6__halfPS_iiii_param_4,
	.param .u32 _Z30upsample2d_forward_fast_kernelPK6__halfPS_iiii_param_5
)
.maxntid 256
.minnctapersm 4
{
	.reg .pred 	%p<2>;
	.reg .b16 	%rs<2>;
	.reg .b32 	%r<29>;
	.reg .b64 	%rd<14>;

	ld.param.u64 	%rd1, [_Z30upsample2d_forward_fast_kernelPK6__halfPS_iiii_param_0];
	ld.param.u64 	%rd2, [_Z30upsample2d_forward_fast_kernelPK6__halfPS_iiii_param_1];
	ld.param.u32 	%r5, [_Z30upsample2d_forward_fast_kernelPK6__halfPS_iiii_param_2];
	ld.param.u32 	%r2, [_Z30upsample2d_forward_fast_kernelPK6__halfPS_iiii_param_3];
	ld.param.u32 	%r3, [_Z30upsample2d_forward_fast_kernelPK6__halfPS_iiii_param_4];
	ld.param.u32 	%r4, [_Z30upsample2d_forward_fast_kernelPK6__halfPS_iiii_param_5];
	mov.u32 	%r6, %ctaid.x;
	mov.u32 	%r7, %ntid.x;
	mov.u32 	%r8, %tid.x;
	mad.lo.s32 	%r1, %r6, %r7, %r8;
	mul.lo.s32 	%r9, %r2, %r5;
	mul.lo.s32 	%r10, %r9, %r3;
	mul.lo.s32 	%r11, %r10, %r4;
	setp.ge.s32 	%p1, %r1, %r11;
	@%p1 bra 	$L__BB5_2;
	cvta.to.global.u64 	%rd3, %rd1;
	cvta.to.global.u64 	%rd4, %rd2;
	shl.b32 	%r12, %r3, 1;
	div.s32 	%r13, %r1, %r4;
	mul.lo.s32 	%r14, %r13, %r4;
	sub.s32 	%r15, %r1, %r14;
	div.s32 	%r16, %r13, %r3;
	mul.lo.s32 	%r17, %r16, %r3;
	sub.s32 	%r18, %r13, %r17;
	div.s32 	%r19, %r16, %r2;
	mul.lo.s32 	%r20, %r19, %r2;
	sub.s32 	%r21, %r16, %r20;
	mul.wide.s32 	%rd5, %r1, 2;
	add.s64 	%rd6, %rd3, %rd5;
	ld.global.nc.u16 	%rs1, [%rd6];
	mul.lo.s32 	%r22, %r12, %r2;
	mad.lo.s32 	%r23, %r21, %r12, %r18;
	mad.lo.s32 	%r24, %r22, %r19, %r23;
	mul.lo.s32 	%r25, %r4, %r24;
	shl.b32 	%r26, %r25, 1;
	add.s32 	%r27, %r26, %r15;
	mul.wide.s32 	%rd7, %r27, 2;
	add.s64 	%rd8, %rd4, %rd7;
	st.global.u16 	[%rd8], %rs1;
	mul.wide.s32 	%rd9, %r4, 2;
	add.s64 	%rd10, %rd8, %rd9;
	st.global.u16 	[%rd10], %rs1;
	mul.lo.s32 	%r28, %r12, %r4;
	mul.wide.s32 	%rd11, %r28, 2;
	add.s64 	%rd12, %rd8, %rd11;
	st.global.u16 	[%rd12], %rs1;
	add.s64 	%rd13, %rd12, %rd9;
	st.global.u16 	[%rd13], %rs1;
$L__BB5_2:
	ret;

}
	// .globl	_Z26upsample2d_backward_kernelPK6__halfPS_iiii
.visible .entry _Z26upsample2d_backward_kernelPK6__halfPS_iiii(
	.param .u64 .ptr .align 1 _Z26upsample2d_backward_kernelPK6__halfPS_iiii_param_0,
	.param .u64 .ptr .align 1 _Z26upsample2d_backward_kernelPK6__halfPS_iiii_param_1,
	.param .u32 _Z26upsample2d_backward_kernelPK6__halfPS_iiii_param_2,
	.param .u32 _Z26upsample2d_backward_kernelPK6__halfPS_iiii_param_3,
	.param .u32 _Z26upsample2d_backward_kernelPK6__halfPS_iiii_param_4,
	.param .u32 _Z26upsample2d_backward_kernelPK6__halfPS_iiii_param_5
)
.maxntid 256
.minnctapersm 4
{
	.reg .pred 	%p<2>;
	.reg .b16 	%rs<6>;
	.reg .b32 	%r<34>;
	.reg .b32 	%f<8>;
	.reg .b64 	%rd<14>;

	ld.param.u64 	%rd1, [_Z26upsample2d_backward_kernelPK6__halfPS_iiii_param_0];
	ld.param.u64 	%rd2, [_Z26upsample2d_backward_kernelPK6__halfPS_iiii_param_1];
	ld.param.u32 	%r5, [_Z26upsample2d_backward_kernelPK6__halfPS_iiii_param_2];
	ld.param.u32 	%r2, [_Z26upsample2d_backward_kernelPK6__halfPS_iiii_param_3];
	ld.param.u32 	%r3, [_Z26upsample2d_backward_kernelPK6__halfPS_iiii_param_4];
	ld.param.u32 	%r4, [_Z26upsample2d_backward_kernelPK6__halfPS_iiii_param_5];
	mov.u32 	%r6, %ctaid.x;
	mov.u32 	%r7, %ntid.x;
	mov.u32 	%r8, %tid.x;
	mad.lo.s32 	%r1, %r6, %r7, %r8;
	mul.lo.s32 	%r9, %r2, %r5;
	mul.lo.s32 	%r10, %r9, %r3;
	mul.lo.s32 	%r11, %r10, %r4;
	setp.ge.s32 	%p1, %r1, %r11;
	@%p1 bra 	$L__BB6_2;
	cvta.to.global.u64 	%rd3, %rd1;
	cvta.to.global.u64 	%rd4, %rd2;
	shl.b32 	%r12, %r3, 1;
	div.s32 	%r13, %r1, %r4;
	mul.lo.s32 	%r14, %r13, %r4;
	sub.s32 	%r15, %r1, %r14;
	div.s32 	%r16, %r13, %r3;
	mul.lo.s32 	%r17, %r16, %r3;
	sub.s32 	%r18, %r13, %r17;
	div.s32 	%r19, %r16, %r2;
	mul.lo.s32 	%r20, %r19, %r2;
	sub.s32 	%r21, %r16, %r20;
	mul.lo.s32 	%r22, %r2, %r12;
	mul.lo.s32 	%r23, %r22, %r4;
	mul.lo.s32 	%r24, %r23, %r19;
	shl.b32 	%r25, %r24, 1;
	mul.lo.s32 	%r26, %r4, %r12;
	mul.lo.s32 	%r27, %r21, %r26;
	shl.b32 	%r28, %r27, 1;
	add.s32 	%r29, %r25, %r28;
	mul.lo.s32 	%r30, %r18, %r4;
	shl.b32 	%r31, %r30, 1;
	add.s32 	%r32, %r31, %r15;
	add.s32 	%r33, %r32, %r29;
	mul.wide.s32 	%rd5, %r33, 2;
	add.s64 	%rd6, %rd3, %rd5;
	ld.global.nc.u16 	%rs1, [%rd6];
	// begin inline asm
	{  cvt.f32.f16 %f1, %rs1;}

	// end inline asm
	mul.wide.s32 	%rd7, %r4, 2;
	add.s64 	%rd8, %rd6, %rd7;
	ld.global.nc.u16 	%rs2, [%rd8];
	// begin inline asm
	{  cvt.f32.f16 %f2, %rs2;}

	// end inline asm
	add.f32 	%f6, %f1, %f2;
	mul.wide.s32 	%rd9, %r26, 2;
	add.s64 	%rd10, %rd6, %rd9;
	ld.global.nc.u16 	%rs3, [%rd10];
	// begin inline asm
	{  cvt.f32.f16 %f3, %rs3;}

	// end inline asm
	add.f32 	%f7, %f6, %f3;
	add.s64 	%rd11, %rd10, %rd7;
	ld.global.nc.u16 	%rs4, [%rd11];
	// begin inline asm
	{  cvt.f32.f16 %f4, %rs4;}

	// end inline asm
	add.f32 	%f5, %f7, %f4;
	// begin inline asm
	{  cvt.rn.f16.f32 %rs5, %f5;}

	// end inline asm
	mul.wide.s32 	%rd12, %r1, 2;
	add.s64 	%rd13, %rd4, %rd12;
	st.global.u16 	[%rd13], %rs5;
$L__BB6_2:
	ret;

}
	// .globl	_Z15mse_loss_kernelPK6__halfS1_Pfi
.visible .entry _Z15mse_loss_kernelPK6__halfS1_Pfi(
	.param .u64 .ptr .align 1 _Z15mse_loss_kernelPK6__halfS1_Pfi_param_0,
	.param .u64 .ptr .align 1 _Z15mse_loss_kernelPK6__halfS1_Pfi_param_1,
	.param .u64 .ptr .align 1 _Z15mse_loss_kernelPK6__halfS1_Pfi_param_2,
	.param .u32 _Z15mse_loss_kernelPK6__halfS1_Pfi_param_3
)
.maxntid 256
.minnctapersm 4
{
	.reg .pred 	%p<16>;
	.reg .b16 	%rs<3>;
	.reg .b32 	%r<38>;
	.reg .b32 	%f<33>;
	.reg .b64 	%rd<10>;
	// demoted variable
	.shared .align 4 .b8 _ZZ15mse_loss_kernelPK6__halfS1_PfiE5s_sum[32];
	ld.param.u64 	%rd3, [_Z15mse_loss_kernelPK6__halfS1_Pfi_param_0];
	ld.param.u64 	%rd4, [_Z15mse_loss_kernelPK6__halfS1_Pfi_param_1];
	ld.param.u64 	%rd5, [_Z15mse_loss_kernelPK6__halfS1_Pfi_param_2];
	ld.param.u32 	%r7, [_Z15mse_loss_kernelPK6__halfS1_Pfi_param_3];
	mov.u32 	%r1, %tid.x;
	mov.u32 	%r8, %ctaid.x;
	mov.u32 	%r2, %ntid.x;
	mad.lo.s32 	%r37, %r8, %r2, %r1;
	setp.ge.s32 	%p1, %r37, %r7;
	mov.f32 	%f32, 0f00000000;
	@%p1 bra 	$L__BB7_3;
	mov.u32 	%r9, %nctaid.x;
	mul.lo.s32 	%r4, %r2, %r9;
	cvta.to.global.u64 	%rd1, %rd3;
	cvta.to.global.u64 	%rd2, %rd4;
	mov.f32 	%f32, 0f00000000;
$L__BB7_2:
	mul.wide.s32 	%rd6, %r37, 2;
	add.s64 	%rd7, %rd1, %rd6;
	ld.global.nc.u16 	%rs1, [%rd7];
	// begin inline asm
	{  cvt.f32.f16 %f8, %rs1;}

	// end inline asm
	add.s64 	%rd8, %rd2, %rd6;
	ld.global.nc.u16 	%rs2, [%rd8];
	// begin inline asm
	{  cvt.f32.f16 %f9, %rs2;}

	// end inline asm
	sub.f32 	%f10, %f8, %f9;
	fma.rn.f32 	%f32, %f10, %f10, %f32;
	add.s32 	%r37, %r37, %r4;
	setp.lt.s32 	%p2, %r37, %r7;
	@%p2 bra 	$L__BB7_2;
$L__BB7_3:
	mov.b32 	%r10, %f32;
	shfl.sync.down.b32	%r11|%p3, %r10, 16, 31, -1;
	mov.b32 	%f11, %r11;
	add.f32 	%f12, %f32, %f11;
	mov.b32 	%r12, %f12;
	shfl.sync.down.b32	%r13|%p4, %r12, 8, 31, -1;
	mov.b32 	%f13, %r13;
	add.f32 	%f14, %f12, %f13;
	mov.b32 	%r14, %f14;
	shfl.sync.down.b32	%r15|%p5, %r14, 4, 31, -1;
	mov.b32 	%f15, %r15;
	add.f32 	%f16, %f14, %f15;
	mov.b32 	%r16, %f16;
	shfl.sync.down.b32	%r17|%p6, %r16, 2, 31, -1;
	mov.b32 	%f17, %r17;
	add.f32 	%f18, %f16, %f17;
	mov.b32 	%r18, %f18;
	shfl.sync.down.b32	%r19|%p7, %r18, 1, 31, -1;
	mov.b32 	%f19, %r19;
	add.f32 	%f4, %f18, %f19;
	and.b32  	%r20, %r1, 31;
	setp.ne.s32 	%p8, %r20, 0;
	@%p8 bra 	$L__BB7_5;
	shr.u32 	%r21, %r1, 3;
	mov.u32 	%r22, _ZZ15mse_loss_kernelPK6__halfS1_PfiE5s_sum;
	add.s32 	%r23, %r22, %r21;
	st.shared.f32 	[%r23], %f4;
$L__BB7_5:
	bar.sync 	0;
	setp.gt.u32 	%p9, %r1, 7;
	@%p9 bra 	$L__BB7_8;
	shl.b32 	%r24, %r1, 2;
	mov.u32 	%r25, _ZZ15mse_loss_kernelPK6__halfS1_PfiE5s_sum;
	add.s32 	%r26, %r25, %r24;
	ld.shared.f32 	%f20, [%r26];
	mov.b32 	%r27, %f20;
	shfl.sync.down.b32	%r28|%p10, %r27, 16, 31, -1;
	mov.b32 	%f21, %r28;
	add.f32 	%f22, %f20, %f21;
	mov.b32 	%r29, %f22;
	shfl.sync.down.b32	%r30|%p11, %r29, 8, 31, -1;
	mov.b32 	%f23, %r30;
	add.f32 	%f24, %f22, %f23;
	mov.b32 	%r31, %f24;
	shfl.sync.down.b32	%r32|%p12, %r31, 4, 31, -1;
	mov.b32 	%f25, %r32;
	add.f32 	%f26, %f24, %f25;
	mov.b32 	%r33, %f26;
	shfl.sync.down.b32	%r34|%p13, %r33, 2, 31, -1;
	mov.b32 	%f27, %r34;
	add.f32 	%f28, %f26, %f27;
	mov.b32 	%r35, %f28;
	shfl.sync.down.b32	%r36|%p14, %r35, 1, 31, -1;
	mov.b32 	%f29, %r36;
	add.f32 	%f5, %f28, %f29;
	setp.ne.s32 	%p15, %r1, 0;
	@%p15 bra 	$L__BB7_8;
	cvta.to.global.u64 	%rd9, %rd5;
	atom.global.add.f32 	%f30, [%rd9], %f5;
$L__BB7_8:
	ret;

}
	// .globl	_Z15mse_grad_kernelPK6__halfS1_PS_ii
.visible .entry _Z15mse_grad_kernelPK6__halfS1_PS_ii(
	.param .u64 .ptr .align 1 _Z15mse_grad_kernelPK6__halfS1_PS_ii_param_0,
	.param .u64 .ptr .align 1 _Z15mse_grad_kernelPK6__halfS1_PS_ii_param_1,
	.param .u64 .ptr .align 1 _Z15mse_grad_kernelPK6__halfS1_PS_ii_param_2,
	.param .u32 _Z15mse_grad_kernelPK6__halfS1_PS_ii_param_3,
	.param .u32 _Z15mse_grad_kernelPK6__halfS1_PS_ii_param_4
)
.maxntid 256
.minnctapersm 4
{
	.reg .pred 	%p<3>;
	.reg .b16 	%rs<16>;
	.reg .b32 	%r<14>;
	.reg .b32 	%f<16>;
	.reg .b64 	%rd<15>;

	ld.param.u64 	%rd4, [_Z15mse_grad_kernelPK6__halfS1_PS_ii_param_0];
	ld.param.u64 	%rd5, [_Z15mse_grad_kernelPK6__halfS1_PS_ii_param_1];
	ld.param.u64 	%rd6, [_Z15mse_grad_kernelPK6__halfS1_PS_ii_param_2];
	ld.param.u32 	%r2, [_Z15mse_grad_kernelPK6__halfS1_PS_ii_param_3];
	ld.param.u32 	%r3, [_Z15mse_grad_kernelPK6__halfS1_PS_ii_param_4];
	cvta.to.global.u64 	%rd1, %rd6;
	cvta.to.global.u64 	%rd2, %rd5;
	cvta.to.global.u64 	%rd3, %rd4;
	mov.u32 	%r4, %ctaid.x;
	mov.u32 	%r5, %ntid.x;
	mov.u32 	%r6, %tid.x;
	mad.lo.s32 	%r7, %r4, %r5, %r6;
	shl.b32 	%r1, %r7, 1;
	cvt.rn.f32.s32 	%f2, %r3;
	mov.f32 	%f3, 0f40000000;
	div.rn.f32 	%f1, %f3, %f2;
	or.b32  	%r8, %r1, 1;
	setp.ge.s32 	%p1, %r8, %r2;
	@%p1 bra 	$L__BB8_2;
	mul.wide.s32 	%rd11, %r1, 2;
	add.s64 	%rd12, %rd3, %rd11;
	ld.global.nc.u32 	%r9, [%rd12];
	add.s64 	%rd13, %rd2, %rd11;
	ld.global.nc.u32 	%r10, [%rd13];
	// begin inline asm
	{.reg .f16 low,high;
 mov.b32 {low,high}, %r9;
 mov.b16 %rs4, low;}
	// end inline asm
	// begin inline asm
	{  cvt.f32.f16 %f8, %rs4;}

	// end inline asm
	// begin inline asm
	{.reg .f16 low,high;
 mov.b32 {low,high}, %r10;
 mov.b16 %rs6, low;}
	// end inline asm
	// begin inline asm
	{  cvt.f32.f16 %f9, %rs6;}

	// end inline asm
	sub.f32 	%f14, %f8, %f9;
	mul.f32 	%f12, %f1, %f14;
	// begin inline asm
	{.reg .f16 low,high;
 mov.b32 {low,high}, %r9;
 mov.b16 %rs8, high;}
	// end inline asm
	// begin inline asm
	{  cvt.f32.f16 %f10, %rs8;}

	// end inline asm
	// begin inline asm
	{.reg .f16 low,high;
 mov.b32 {low,high}, %r10;
 mov.b16 %rs10, high;}
	// end inline asm
	// begin inline asm
	{  cvt.f32.f16 %f11, %rs10;}

	// end inline asm
	sub.f32 	%f15, %f10, %f11;
	mul.f32 	%f13, %f1, %f15;
	// begin inline asm
	{  cvt.rn.f16.f32 %rs12, %f12;}

	// end inline asm
	// begin inline asm
	{  cvt.rn.f16.f32 %rs13, %f13;}

	// end inline asm
	// begin inline asm
	{  mov.b32 %r13, {%rs12,%rs13};}

	// end inline asm
	add.s64 	%rd14, %rd1, %rd11;
	st.global.u32 	[%rd14], %r13;
	bra.uni 	$L__BB8_4;
$L__BB8_2:
	setp.ge.s32 	%p2, %r1, %r2;
	@%p2 bra 	$L__BB8_4;
	mul.wide.s32 	%rd7, %r1, 2;
	add.s64 	%rd8, %rd3, %rd7;
	ld.global.nc.u16 	%rs1, [%rd8];
	// begin inline asm
	{  cvt.f32.f16 %f4, %rs1;}

	// end inline asm
	add.s64 	%rd9, %rd2, %rd7;
	ld.global.nc.u16 	%rs2, [%rd9];
	// begin inline asm
	{  cvt.f32.f16 %f5, %rs2;}

	// end inline asm
	sub.f32 	%f7, %f4, %f5;
	mul.f32 	%f6, %f1, %f7;
	// begin inline asm
	{  cvt.rn.f16.f32 %rs3, %f6;}

	// end inline asm
	add.s64 	%rd10, %rd1, %rd7;
	st.global.u16 	[%rd10], %rs3;
$L__BB8_4:
	ret;

}
	// .globl	_Z26mse_loss_grad_fused_kernelPK6__halfS1_PS_Pfii
.visible .entry _Z26mse_loss_grad_fused_kernelPK6__halfS1_PS_Pfii(
	.param .u64 .ptr .align 1 _Z26mse_loss_grad_fused_kernelPK6__halfS1_PS_Pfii_param_0,
	.param .u64 .ptr .align 1 _Z26mse_loss_grad_fused_kernelPK6__halfS1_PS_Pfii_param_1,
	.param .u64 .ptr .align 1 _Z26mse_loss_grad_fused_kernelPK6__halfS1_PS_Pfii_param_2,
	.param .u64 .ptr .align 1 _Z26mse_loss_grad_fused_kernelPK6__halfS1_PS_Pfii_param_3,
	.param .u32 _Z26mse_loss_grad_fused_kernelPK6__halfS1_PS_Pfii_param_4,
	.param .u32 _Z26mse_loss_grad_fused_kernelPK6__halfS1_PS_Pfii_param_5
)
.maxntid 256
.minnctapersm 4
{
	.reg .pred 	%p<15>;
	.reg .b16 	%rs<4>;
	.reg .b32 	%r<34>;
	.reg .b32 	%f<33>;
	.reg .b64 	%rd<15>;
	// demoted variable
	.shared .align 4 .b8 _ZZ26mse_loss_grad_fused_kernelPK6__halfS1_PS_PfiiE5s_sum[32];
	ld.param.u64 	%rd1, [_Z26mse_loss_grad_fused_kernelPK6__halfS1_PS_Pfii_param_0];
	ld.param.u64 	%rd2, [_Z26mse_loss_grad_fused_kernelPK6__halfS1_PS_Pfii_param_1];
	ld.param.u64 	%rd3, [_Z26mse_loss_grad_fused_kernelPK6__halfS1_PS_Pfii_param_2];
	ld.param.u64 	%rd4, [_Z26mse_loss_grad_fused_kernelPK6__halfS1_PS_Pfii_param_3];
	ld.param.u32 	%r5, [_Z26mse_loss_grad_fused_kernelPK6__halfS1_PS_Pfii_param_4];
	ld.param.u32 	%r4, [_Z26mse_loss_grad_fused_kernelPK6__halfS1_PS_Pfii_param_5];
	mov.u32 	%r1, %tid.x;
	mov.u32 	%r2, %ctaid.x;
	mov.u32 	%r6, %ntid.x;
	mad.lo.s32 	%r3, %r2, %r6, %r1;
	setp.ge.s32 	%p1, %r3, %r5;
	mov.f32 	%f32, 0f00000000;
	@%p1 bra 	$L__BB9_2;
	cvta.to.global.u64 	%rd5, %rd1;
	cvta.to.global.u64 	%rd6, %rd2;
	cvta.to.global.u64 	%rd7, %rd3;
	cvt.rn.f32.s32 	%f9, %r4;
	mov.f32 	%f10, 0f40000000;
	div.rn.f32 	%f11, %f10, %f9;
	mul.wide.s32 	%rd8, %r3, 2;
	add.s64 	%rd9, %rd5, %rd8;
	ld.global.nc.u16 	%rs1, [%rd9];
	// begin inline asm
	{  cvt.f32.f16 %f6, %rs1;}

	// end inline asm
	add.s64 	%rd10, %rd6, %rd8;
	ld.global.nc.u16 	%rs2, [%rd10];
	// begin inline asm
	{  cvt.f32.f16 %f7, %rs2;}

	// end inline asm
	sub.f32 	%f12, %f6, %f7;
	mul.f32 	%f8, %f11, %f12;
	// begin inline asm
	{  cvt.rn.f16.f32 %rs3, %f8;}

	// end inline asm
	add.s64 	%rd11, %rd7, %rd8;
	st.global.u16 	[%rd11], %rs3;
	mul.f32 	%f32, %f12, %f12;
$L__BB9_2:
	mov.b32 	%r7, %f32;
	shfl.sync.down.b32	%r8|%p2, %r7, 16, 31, -1;
	mov.b32 	%f13, %r8;
	add.f32 	%f14, %f32, %f13;
	mov.b32 	%r9, %f14;
	shfl.sync.down.b32	%r10|%p3, %r9, 8, 31, -1;
	mov.b32 	%f15, %r10;
	add.f32 	%f16, %f14, %f15;
	mov.b32 	%r11, %f16;
	shfl.sync.down.b32	%r12|%p4, %r11, 4, 31, -1;
	mov.b32 	%f17, %r12;
	add.f32 	%f18, %f16, %f17;
	mov.b32 	%r13, %f18;
	shfl.sync.down.b32	%r14|%p5, %r13, 2, 31, -1;
	mov.b32 	%f19, %r14;
	add.f32 	%f20, %f18, %f19;
	mov.b32 	%r15, %f20;
	shfl.sync.down.b32	%r16|%p6, %r15, 1, 31, -1;
	mov.b32 	%f21, %r16;
	add.f32 	%f3, %f20, %f21;
	and.b32  	%r17, %r1, 31;
	setp.ne.s32 	%p7, %r17, 0;
	@%p7 bra 	$L__BB9_4;
	shr.u32 	%r18, %r1, 3;
	mov.u32 	%r19, _ZZ26mse_loss_grad_fused_kernelPK6__halfS1_PS_PfiiE5s_sum;
	add.s32 	%r20, %r19, %r18;
	st.shared.f32 	[%r20], %f3;
$L__BB9_4:
	bar.sync 	0;
	setp.gt.u32 	%p8, %r1, 7;
	@%p8 bra 	$L__BB9_7;
	shl.b32 	%r21, %r1, 2;
	mov.u32 	%r22, _ZZ26mse_loss_grad_fused_kernelPK6__halfS1_PS_PfiiE5s_sum;
	add.s32 	%r23, %r22, %r21;
	ld.shared.f32 	%f22, [%r23];
	mov.b32 	%r24, %f22;
	shfl.sync.down.b32	%r25|%p9, %r24, 16, 31, -1;
	mov.b32 	%f23, %r25;
	add.f32 	%f24, %f22, %f23;
	mov.b32 	%r26, %f24;
	shfl.sync.down.b32	%r27|%p10, %r26, 8, 31, -1;
	mov.b32 	%f25, %r27;
	add.f32 	%f26, %f24, %f25;
	mov.b32 	%r28, %f26;
	shfl.sync.down.b32	%r29|%p11, %r28, 4, 31, -1;
	mov.b32 	%f27, %r29;
	add.f32 	%f28, %f26, %f27;
	mov.b32 	%r30, %f28;
	shfl.sync.down.b32	%r31|%p12, %r30, 2, 31, -1;
	mov.b32 	%f29, %r31;
	add.f32 	%f30, %f28, %f29;
	mov.b32 	%r32, %f30;
	shfl.sync.down.b32	%r33|%p13, %r32, 1, 31, -1;
	mov.b32 	%f31, %r33;
	add.f32 	%f4, %f30, %f31;
	setp.ne.s32 	%p14, %r1, 0;
	@%p14 bra 	$L__BB9_7;
	cvta.to.global.u64 	%rd12, %rd4;
	mul.wide.u32 	%rd13, %r2, 4;
	add.s64 	%rd14, %rd12, %rd13;
	st.global.f32 	[%rd14], %f4;
$L__BB9_7:
	ret;

}
	// .globl	_Z18reduce_loss_kernelPKfPfii
.visible .entry _Z18reduce_loss_kernelPKfPfii(
	.param .u64 .ptr .align 1 _Z18reduce_loss_kernelPKfPfii_param_0,
	.param .u64 .ptr .align 1 _Z18reduce_loss_kernelPKfPfii_param_1,
	.param .u32 _Z18reduce_loss_kernelPKfPfii_param_2,
	.param .u32 _Z18reduce_loss_kernelPKfPfii_param_3
)
{
	.reg .pred 	%p<16>;
	.reg .b32 	%r<35>;
	.reg .b32 	%f<32>;
	.reg .b64 	%rd<7>;
	// demoted variable
	.shared .align 4 .b8 _ZZ18reduce_loss_kernelPKfPfiiE5s_sum[32];
	ld.param.u64 	%rd2, [_Z18reduce_loss_kernelPKfPfii_param_0];
	ld.param.u64 	%rd3, [_Z18reduce_loss_kernelPKfPfii_param_1];
	ld.param.u32 	%r5, [_Z18reduce_loss_kernelPKfPfii_param_2];
	ld.param.u32 	%r6, [_Z18reduce_loss_kernelPKfPfii_param_3];
	mov.u32 	%r1, %tid.x;
	setp.ge.s32 	%p1, %r1, %r5;
	mov.f32 	%f31, 0f00000000;
	@%p1 bra 	$L__BB10_3;
	mov.u32 	%r2, %ntid.x;
	cvta.to.global.u64 	%rd1, %rd2;
	mov.f32 	%f31, 0f00000000;
	mov.u32 	%r34, %r1;
$L__BB10_2:
	mul.wide.s32 	%rd4, %r34, 4;
	add.s64 	%rd5, %rd1, %rd4;
	ld.global.nc.f32 	%f8, [%rd5];
	add.f32 	%f31, %f31, %f8;
	add.s32 	%r34, %r34, %r2;
	setp.lt.s32 	%p2, %r34, %r5;
	@%p2 bra 	$L__BB10_2;
$L__BB10_3:
	mov.b32 	%r7, %f31;
	shfl.sync.down.b32	%r8|%p3, %r7, 16, 31, -1;
	mov.b32 	%f9, %r8;
	add.f32 	%f10, %f31, %f9;
	mov.b32 	%r9, %f10;
	shfl.sync.down.b32	%r10|%p4, %r9, 8, 31, -1;
	mov.b32 	%f11, %r10;
	add.f32 	%f12, %f10, %f11;
	mov.b32 	%r11, %f12;
	shfl.sync.down.b32	%r12|%p5, %r11, 4, 31, -1;
	mov.b32 	%f13, %r12;
	add.f32 	%f14, %f12, %f13;
	mov.b32 	%r13, %f14;
	shfl.sync.down.b32	%r14|%p6, %r13, 2, 31, -1;
	mov.b32 	%f15, %r14;
	add.f32 	%f16, %f14, %f15;
	mov.b32 	%r15, %f16;
	shfl.sync.down.b32	%r16|%p7, %r15, 1, 31, -1;
	mov.b32 	%f17, %r16;
	add.f32 	%f4, %f16, %f17;
	and.b32  	%r17, %r1, 31;
	setp.ne.s32 	%p8, %r17, 0;
	@%p8 bra 	$L__BB10_5;
	shr.u32 	%r18, %r1, 3;
	mov.u32 	%r19, _ZZ18reduce_loss_kernelPKfPfiiE5s_sum;
	add.s32 	%r20, %r19, %r18;
	st.shared.f32 	[%r20], %f4;
$L__BB10_5:
	bar.sync 	0;
	setp.gt.u32 	%p9, %r1, 7;
	@%p9 bra 	$L__BB10_8;
	shl.b32 	%r21, %r1, 2;
	mov.u32 	%r22, _ZZ18reduce_loss_kernelPKfPfiiE5s_sum;
	add.s32 	%r23, %r22, %r21;
	ld.shared.f32 	%f18, [%r23];
	mov.b32 	%r24, %f18;
	shfl.sync.down.b32	%r25|%p10, %r24, 16, 31, -1;
	mov.b32 	%f19, %r25;
	add.f32 	%f20, %f18, %f19;
	mov.b32 	%r26, %f20;
	shfl.sync.down.b32	%r27|%p11, %r26, 8, 31, -1;
	mov.b32 	%f21, %r27;
	add.f32 	%f22, %f20, %f21;
	mov.b32 	%r28, %f22;
	shfl.sync.down.b32	%r29|%p12, %r28, 4, 31, -1;
	mov.b32 	%f23, %r29;
	add.f32 	%f24, %f22, %f23;
	mov.b32 	%r30, %f24;
	shfl.sync.down.b32	%r31|%p13, %r30, 2, 31, -1;
	mov.b32 	%f25, %r31;
	add.f32 	%f26, %f24, %f25;
	mov.b32 	%r32, %f26;
	shfl.sync.down.b32	%r33|%p14, %r32, 1, 31, -1;
	mov.b32 	%f27, %r33;
	add.f32 	%f5, %f26, %f27;
	setp.ne.s32 	%p15, %r1, 0;
	@%p15 bra 	$L__BB10_8;
	cvt.rn.f32.s32 	%f28, %r6;
	div.rn.f32 	%f29, %f5, %f28;
	cvta.to.global.u64 	%rd6, %rd3;
	st.global.f32 	[%rd6], %f29;
$L__BB10_8:
	ret;

}
.entry _Z29sgd_update_weight_vec4_kernelPfP6__halfPKffi(
	.param .u64 .ptr .align 1 _Z29sgd_update_weight_vec4_kernelPfP6__halfPKffi_param_0,
	.param .u64 .ptr .align 1 _Z29sgd_update_weight_vec4_kernelPfP6__halfPKffi_param_1,
	.param .u64 .ptr .align 1 _Z29sgd_update_weight_vec4_kernelPfP6__halfPKffi_param_2,
	.param .f32 _Z29sgd_update_weight_vec4_kernelPfP6__halfPKffi_param_3,
	.param .u32 _Z29sgd_update_weight_vec4_kernelPfP6__halfPKffi_param_4
)
.maxntid 256
.minnctapersm 4
{
	.reg .pred 	%p<7>;
	.reg .b16 	%rs<14>;
	.reg .b32 	%r<28>;
	.reg .b32 	%f<38>;
	.reg .b64 	%rd<25>;

	ld.param.u64 	%rd7, [_Z29sgd_update_weight_vec4_kernelPfP6__halfPKffi_param_0];
	ld.param.u64 	%rd8, [_Z29sgd_update_weight_vec4_kernelPfP6__halfPKffi_param_1];
	ld.param.u64 	%rd9, [_Z29sgd_update_weight_vec4_kernelPfP6__halfPKffi_param_2];
	ld.param.f32 	%f1, [_Z29sgd_update_weight_vec4_kernelPfP6__halfPKffi_param_3];
	ld.param.u32 	%r14, [_Z29sgd_update_weight_vec4_kernelPfP6__halfPKffi_param_4];
	cvta.to.global.u64 	%rd1, %rd8;
	cvta.to.global.u64 	%rd2, %rd9;
	cvta.to.global.u64 	%rd3, %rd7;
	mov.u32 	%r15, %ctaid.x;
	mov.u32 	%r16, %ntid.x;
	mov.u32 	%r17, %tid.x;
	mad.lo.s32 	%r18, %r15, %r16, %r17;
	shl.b32 	%r1, %r18, 2;
	or.b32  	%r19, %r1, 3;
	setp.lt.s32 	%p1, %r19, %r14;
	@%p1 bra 	$L__BB11_8;
	setp.ge.s32 	%p2, %r1, %r14;
	@%p2 bra 	$L__BB11_9;
	and.b32  	%r2, %r14, 3;
	setp.eq.s32 	%p3, %r2, 0;
	mov.u32 	%r25, %r1;
	@%p3 bra 	$L__BB11_5;
	neg.s32 	%r23, %r2;
	mov.u32 	%r25, %r1;
$L__BB11_4:
	.pragma "nounroll";
	mul.wide.s32 	%rd10, %r25, 2;
	add.s64 	%rd11, %rd1, %rd10;
	mul.wide.s32 	%rd12, %r25, 4;
	add.s64 	%rd13, %rd2, %rd12;
	add.s64 	%rd14, %rd3, %rd12;
	ld.global.f32 	%f3, [%rd14];
	ld.global.nc.f32 	%f4, [%rd13];
	mul.f32 	%f5, %f1, %f4;
	sub.f32 	%f2, %f3, %f5;
	st.global.f32 	[%rd14], %f2;
	// begin inline asm
	{  cvt.rn.f16.f32 %rs1, %f2;}

	// end inline asm
	st.global.u16 	[%rd11], %rs1;
	add.s32 	%r25, %r25, 1;
	add.s32 	%r23, %r23, 1;
	setp.ne.s32 	%p4, %r23, 0;
	@%p4 bra 	$L__BB11_4;
$L__BB11_5:
	sub.s32 	%r20, %r1, %r14;
	setp.gt.u32 	%p5, %r20, -4;
	@%p5 bra 	$L__BB11_9;
	sub.s32 	%r26, %r25, %r14;
	add.s64 	%rd4, %rd3, 8;
	add.s64 	%rd5, %rd2, 8;
	add.s64 	%rd6, %rd1, 4;
$L__BB11_7:
	mul.wide.s32 	%rd15, %r25, 4;
	add.s64 	%rd16, %rd4, %rd15;
	add.s64 	%rd17, %rd5, %rd15;
	mul.wide.s32 	%rd18, %r25, 2;
	add.s64 	%rd19, %rd6, %rd18;
	ld.global.f32 	%f10, [%rd16+-8];
	ld.global.nc.f32 	%f11, [%rd17+-8];
	mul.f32 	%f12, %f1, %f11;
	sub.f32 	%f6, %f10, %f12;
	st.global.f32 	[%rd16+-8], %f6;
	// begin inline asm
	{  cvt.rn.f16.f32 %rs2, %f6;}

	// end inline asm
	st.global.u16 	[%rd19+-4], %rs2;
	ld.global.f32 	%f13, [%rd16+-4];
	ld.global.nc.f32 	%f14, [%rd17+-4];
	mul.f32 	%f15, %f1, %f14;
	sub.f32 	%f7, %f13, %f15;
	st.global.f32 	[%rd16+-4], %f7;
	// begin inline asm
	{  cvt.rn.f16.f32 %rs3, %f7;}

	// end inline asm
	st.global.u16 	[%rd19+-2], %rs3;
	ld.global.f32 	%f16, [%rd16];
	ld.global.nc.f32 	%f17, [%rd17];
	mul.f32 	%f18, %f1, %f17;
	sub.f32 	%f8, %f16, %f18;
	st.global.f32 	[%rd16], %f8;
	// begin inline asm
	{  cvt.rn.f16.f32 %rs4, %f8;}

	// end inline asm
	st.global.u16 	[%rd19], %rs4;
	ld.global.f32 	%f19, [%rd16+4];
	ld.global.nc.f32 	%f20, [%rd17+4];
	mul.f32 	%f21, %f1, %f20;
	sub.f32 	%f9, %f19, %f21;
	st.global.f32 	[%rd16+4], %f9;
	// begin inline asm
	{  cvt.rn.f16.f32 %rs5, %f9;}

	// end inline asm
	st.global.u16 	[%rd19+2], %rs5;
	add.s32 	%r25, %r25, 4;
	add.s32 	%r26, %r26, 4;
	setp.eq.s32 	%p6, %r26, 0;
	@%p6 bra 	$L__BB11_9;
	bra.uni 	$L__BB11_7;
$L__BB11_8:
	mul.wide.s32 	%rd20, %r1, 4;
	add.s64 	%rd21, %rd3, %rd20;
	ld.global.v4.f32 	{%f26, %f27, %f28, %f29}, [%rd21];
	add.s64 	%rd22, %rd2, %rd20;
	ld.global.nc.v4.f32 	{%f30, %f31, %f32, %f33}, [%rd22];
	mul.f32 	%f34, %f1, %f30;
	sub.f32 	%f22, %f26, %f34;
	mul.f32 	%f35, %f1, %f31;
	sub.f32 	%f23, %f27, %f35;
	mul.f32 	%f36, %f1, %f32;
	sub.f32 	%f24, %f28, %f36;
	mul.f32 	%f37, %f1, %f33;
	sub.f32 	%f25, %f29, %f37;
	st.global.v4.f32 	[%rd21], {%f22, %f23, %f24, %f25};
	// begin inline asm
	{  cvt.rn.f16.f32 %rs6, %f22;}

	// end inline asm
	// begin inline asm
	{  cvt.rn.f16.f32 %rs7, %f23;}

	// end inline asm
	// begin inline asm
	{  mov.b32 %r21, {%rs6,%rs7};}

	// end inline asm
	// begin inline asm
	{  cvt.rn.f16.f32 %rs10, %f24;}

	// end inline asm
	// begin inline asm
	{  cvt.rn.f16.f32 %rs11, %f25;}

	// end inline asm
	// begin inline asm
	{  mov.b32 %r22, {%rs10,%rs11};}

	// end inline asm
	mul.wide.s32 	%rd23, %r1, 2;
	add.s64 	%rd24, %rd1, %rd23;
	st.global.u32 	[%rd24], %r21;
	st.global.u32 	[%rd24+4], %r22;
$L__BB11_9:
	ret;

}
.entry _Z23sgd_weight_kernel_localPfP6__halfPKffi(
	.param .u64 .ptr .align 1 _Z23sgd_weight_kernel_localPfP6__halfPKffi_param_0,
	.param .u64 .ptr .align 1 _Z23sgd_weight_kernel_localPfP6__halfPKffi_param_1,
	.param .u64 .ptr .align 1 _Z23sgd_weight_kernel_localPfP6__halfPKffi_param_2,
	.param .f32 _Z23sgd_weight_kernel_localPfP6__halfPKffi_param_3,
	.param .u32 _Z23sgd_weight_kernel_localPfP6__halfPKffi_param_4
)
.maxntid 256
.minnctapersm 4
{
	.reg .pred 	%p<2>;
	.reg .b16 	%rs<2>;
	.reg .b32 	%r<6>;
	.reg .b32 	%f<6>;
	.reg .b64 	%rd<12>;

	ld.param.u64 	%rd1, [_Z23sgd_weight_kernel_localPfP6__halfPKffi_param_0];
	ld.param.u64 	%rd2, [_Z23sgd_weight_kernel_localPfP6__halfPKffi_param_1];
	ld.param.u64 	%rd3, [_Z23sgd_weight_kernel_localPfP6__halfPKffi_param_2];
	ld.param.f32 	%f1, [_Z23sgd_weight_kernel_localPfP6__halfPKffi_param_3];
	ld.param.u32 	%r2, [_Z23sgd_weight_kernel_localPfP6__halfPKffi_param_4];
	mov.u32 	%r3, %ctaid.x;
	mov.u32 	%r4, %ntid.x;
	mov.u32 	%r5, %tid.x;
	mad.lo.s32 	%r1, %r3, %r4, %r5;
	setp.ge.s32 	%p1, %r1, %r2;
	@%p1 bra 	$L__BB12_2;
	cvta.to.global.u64 	%rd4, %rd1;
	cvta.to.global.u64 	%rd5, %rd3;
	cvta.to.global.u64 	%rd6, %rd2;
	mul.wide.s32 	%rd7, %r1, 4;
	add.s64 	%rd8, %rd4, %rd7;
	ld.global.f32 	%f3, [%rd8];
	add.s64 	%rd9, %rd5, %rd7;
	ld.global.nc.f32 	%f4, [%rd9];
	mul.f32 	%f5, %f1, %f4;
	sub.f32 	%f2, %f3, %f5;
	st.global.f32 	[%rd8], %f2;
	// begin inline asm
	{  cvt.rn.f16.f32 %rs1, %f2;}

	// end inline asm
	mul.wide.s32 	%rd10, %r1, 2;
	add.s64 	%rd11, %rd6, %rd10;
	st.global.u16 	[%rd11], %rs1;
$L__BB12_2:
	ret;

}
.entry _Z21sgd_bias_kernel_localPfP6__halfPKffi(
	.param .u64 .ptr .align 1 _Z21sgd_bias_kernel_localPfP6__halfPKffi_param_0,
	.param .u64 .ptr .align 1 _Z21sgd_bias_kernel_localPfP6__halfPKffi_param_1,
	.param .u64 .ptr .align 1 _Z21sgd_bias_kernel_localPfP6__halfPKffi_param_2,
	.param .f32 _Z21sgd_bias_kernel_localPfP6__halfPKffi_param_3,
	.param .u32 _Z21sgd_bias_kernel_localPfP6__halfPKffi_param_4
)
.maxntid 256
.minnctapersm 4
{
	.reg .pred 	%p<2>;
	.reg .b16 	%rs<2>;
	.reg .b32 	%r<6>;
	.reg .b32 	%f<6>;
	.reg .b64 	%rd<12>;

	ld.param.u64 	%rd1, [_Z21sgd_bias_kernel_localPfP6__halfPKffi_param_0];
	ld.param.u64 	%rd2, [_Z21sgd_bias_kernel_localPfP6__halfPKffi_param_1];
	ld.param.u64 	%rd3, [_Z21sgd_bias_kernel_localPfP6__halfPKffi_param_2];
	ld.param.f32 	%f1, [_Z21sgd_bias_kernel_localPfP6__halfPKffi_param_3];
	ld.param.u32 	%r2, [_Z21sgd_bias_kernel_localPfP6__halfPKffi_param_4];
	mov.u32 	%r3, %ctaid.x;
	mov.u32 	%r4, %ntid.x;
	mov.u32 	%r5, %tid.x;
	mad.lo.s32 	%r1, %r3, %r4, %r5;
	setp.ge.s32 	%p1, %r1, %r2;
	@%p1 bra 	$L__BB13_2;
	cvta.to.global.u64 	%rd4, %rd1;
	cvta.to.global.u64 	%rd5, %rd3;
	cvta.to.global.u64 	%rd6, %rd2;
	mul.wide.s32 	%rd7, %r1, 4;
	add.s64 	%rd8, %rd4, %rd7;
	ld.global.f32 	%f3, [%rd8];
	add.s64 	%rd9, %rd5, %rd7;
	ld.global.nc.f32 	%f4, [%rd9];
	mul.f32 	%f5, %f1, %f4;
	sub.f32 	%f2, %f3, %f5;
	st.global.f32 	[%rd8], %f2;
	// begin inline asm
	{  cvt.rn.f16.f32 %rs1, %f2;}

	// end inline asm
	mul.wide.s32 	%rd10, %r1, 2;
	add.s64 	%rd11, %rd6, %rd10;
	st.global.u16 	[%rd11], %rs1;
$L__BB13_2:
	ret;

}


// ===== COMPILED SASS (sm_100) =====

	.target	sm_100

	.elftype	@"ET_EXEC"


//--------------------- .note.nv.tkinfo           --------------------------
	.section	.note.nv.tkinfo,"",@"SHT_NOTE"
	.sectionflags	@"SHF_NOTE_NV_TKINFO"
	.tkinfo
        /*0018*/ 	.word	0x00000002
        /*0030*/ 	.string	""
        /*0030*/ 	.string	"ptxas"
        /*0030*/ 	.string	"Cuda compilation tools, release 13.0, V13.0.88"
        /*0030*/ 	.string	"Build cuda_13.0.r13.0/compiler.36424714_0"
        /*0030*/ 	.string	"-arch sm_100 -m 64 "



//--------------------- .note.nv.cuinfo           --------------------------
	.section	.note.nv.cuinfo,"",@"SHT_NOTE"
	.sectionflags	@"SHF_NOTE_NV_CUINFO"
        /*0018*/ 	.short	0x0002
        /*001a*/ 	.short	0x0064
        /*001c*/ 	.short	0x0082
	.zero		2


//--------------------- .nv.info                  --------------------------
	.section	.nv.info,"",@"SHT_CUDA_INFO"
	.align	4


	//----- nvinfo : EIATTR_REGCOUNT
	.align		4
        /*0000*/ 	.byte	0x04, 0x2f
        /*0002*/ 	.short	(.L_1 - .L_0)
	.align		4
.L_0:
        /*0004*/ 	.word	index@(_Z24maxpool2d_forward_kernelPK6__halfPS_Paiiii)
        /*0008*/ 	.word	0x00000012


	//----- nvinfo : EIATTR_FRAME_SIZE
	.align		4
.L_1:
        /*000c*/ 	.byte	0x04, 0x11
        /*000e*/ 	.short	(.L_3 - .L_2)
	.align		4
.L_2:
        /*0010*/ 	.word	index@(_Z24maxpool2d_forward_kernelPK6__halfPS_Paiiii)
        /*0014*/ 	.word	0x00000000


	//----- nvinfo : EIATTR_REGCOUNT
	.align		4
.L_3:
        /*0018*/ 	.byte	0x04, 0x2f
        /*001a*/ 	.short	(.L_5 - .L_4)
	.align		4
.L_4:
        /*001c*/ 	.word	index@(_Z28maxpool2d_forward_vec_kernelPK6__halfPS_Paiiii)
        /*0020*/ 	.word	0x00000014


	//----- nvinfo : EIATTR_FRAME_SIZE
	.align		4
.L_5:
        /*0024*/ 	.byte	0x04, 0x11
        /*0026*/ 	.short	(.L_7 - .L_6)
	.align		4
.L_6:
        /*0028*/ 	.word	index@(_Z28maxpool2d_forward_vec_kernelPK6__halfPS_Paiiii)
        /*002c*/ 	.word	0x00000000


	//----- nvinfo : EIATTR_REGCOUNT
	.align		4
.L_7:
        /*0030*/ 	.byte	0x04, 0x2f
        /*0032*/ 	.short	(.L_9 - .L_8)
	.align		4
.L_8:
        /*0034*/ 	.word	index@(_Z25maxpool2d_backward_kernelPK6__halfPKaPS_iiii)
        /*0038*/ 	.word	0x00000016


	//----- nvinfo : EIATTR_FRAME_SIZE
	.align		4
.L_9:
        /*003c*/ 	.byte	0x04, 0x11
        /*003e*/ 	.short	(.L_11 - .L_10)
	.align		4
.L_10:
        /*0040*/ 	.word	index@(_Z25maxpool2d_backward_kernelPK6__halfPKaPS_iiii)
        /*0044*/ 	.word	0x00000000


	//----- nvinfo : EIATTR_REGCOUNT
	.align		4
.L_11:
        /*0048*/ 	.byte	0x04, 0x2f
        /*004a*/ 	.short	(.L_13 - .L_12)
	.align		4
.L_12:
        /*004c*/ 	.word	index@(_Z11zero_kernelP6__halfi)
        /*0050*/ 	.word	0x00000008


	//----- nvinfo : EIATTR_FRAME_SIZE
	.align		4
.L_13:
        /*0054*/ 	.byte	0x04, 0x11
        /*0056*/ 	.short	(.L_15 - .L_14)
	.align		4
.L_14:
        /*0058*/ 	.word	index@(_Z11zero_kernelP6__halfi)
        /*005c*/ 	.word	0x00000000


	//----- nvinfo : EIATTR_REGCOUNT
	.align		4
.L_15:
        /*0060*/ 	.byte	0x04, 0x2f
        /*0062*/ 	.short	(.L_17 - .L_16)
	.align		4
.L_16:
        /*0064*/ 	.word	index@(_Z25upsample2d_forward_kernelPK6__halfPS_iiii)
        /*0068*/ 	.word	0x00000012


	//----- nvinfo : EIATTR_FRAME_SIZE
	.align		4
.L_17:
        /*006c*/ 	.byte	0x04, 0x11
        /*006e*/ 	.short	(.L_19 - .L_18)
	.align		4
.L_18:
        /*0070*/ 	.word	index@(_Z25upsample2d_forward_kernelPK6__halfPS_iiii)
        /*0074*/ 	.word	0x00000000


	//----- nvinfo : EIATTR_REGCOUNT
	.align		4
.L_19:
        /*0078*/ 	.byte	0x04, 0x2f
        /*007a*/ 	.short	(.L_21 - .L_20)
	.align		4
.L_20:
        /*007c*/ 	.word	index@(_Z30upsample2d_forward_fast_kernelPK6__halfPS_iiii)
        /*0080*/ 	.word	0x00000011


	//----- nvinfo : EIATTR_FRAME_SIZE
	.align		4
.L_21:
        /*0084*/ 	.byte	0x04, 0x11
        /*0086*/ 	.short	(.L_23 - .L_22)
	.align		4
.L_22:
        /*0088*/ 	.word	index@(_Z30upsample2d_forward_fast_kernelPK6__halfPS_iiii)
        /*008c*/ 	.word	0x00000000


	//----- nvinfo : EIATTR_REGCOUNT
	.align		4
.L_23:
        /*0090*/ 	.byte	0x04, 0x2f
        /*0092*/ 	.short	(.L_25 - .L_24)
	.align		4
.L_24:
        /*0094*/ 	.word	index@(_Z26upsample2d_backward_kernelPK6__halfPS_iiii)
        /*0098*/ 	.word	0x00000013


	//----- nvinfo : EIATTR_FRAME_SIZE
	.align		4
.L_25:
        /*009c*/ 	.byte	0x04, 0x11
        /*009e*/ 	.short	(.L_27 - .L_26)
	.align		4
.L_26:
        /*00a0*/ 	.word	index@(_Z26upsample2d_backward_kernelPK6__halfPS_iiii)
        /*00a4*/ 	.word	0x00000000


	//----- nvinfo : EIATTR_REGCOUNT
	.align		4
.L_27:
        /*00a8*/ 	.byte	0x04, 0x2f
        /*00aa*/ 	.short	(.L_29 - .L_28)
	.align		4
.L_28:
        /*00ac*/ 	.word	index@(_Z15mse_loss_kernelPK6__halfS1_Pfi)
        /*00b0*/ 	.word	0x00000011


	//----- nvinfo : EIATTR_FRAME_SIZE
	.align		4
.L_29:
        /*00b4*/ 	.byte	0x04, 0x11
        /*00b6*/ 	.short	(.L_31 - .L_30)
	.align		4
.L_30:
        /*00b8*/ 	.word	index@(_Z15mse_loss_kernelPK6__halfS1_Pfi)
        /*00bc*/ 	.word	0x00000000


	//----- nvinfo : EIATTR_REGCOUNT
	.align		4
.L_31:
        /*00c0*/ 	.byte	0x04, 0x2f
        /*00c2*/ 	.short	(.L_33 - .L_32)
	.align		4
.L_32:
        /*00c4*/ 	.word	index@(_Z15mse_grad_kernelPK6__halfS1_PS_ii)
        /*00c8*/ 	.word	0x0000000f


	//----- nvinfo : EIATTR_FRAME_SIZE
	.align		4
.L_33:
        /*00cc*/ 	.byte	0x04, 0x11
        /*00ce*/ 	.short	(.L_35 - .L_34)
	.align		4
.L_34:
        /*00d0*/ 	.word	index@($__internal_2_$__cuda_sm3x_div_rn_noftz_f32_slowpath)
        /*00d4*/ 	.word	0x00000000


	//----- nvinfo : EIATTR_FRAME_SIZE
	.align		4
.L_35:
        /*00d8*/ 	.byte	0x04, 0x11
        /*00da*/ 	.short	(.L_37 - .L_36)
	.align		4
.L_36:
        /*00dc*/ 	.word	index@(_Z15mse_grad_kernelPK6__halfS1_PS_ii)
        /*00e0*/ 	.word	0x00000000


	//----- nvinfo : EIATTR_REGCOUNT
	.align		4
.L_37:
        /*00e4*/ 	.byte	0x04, 0x2f
        /*00e6*/ 	.short	(.L_39 - .L_38)
	.align		4
.L_38:
        /*00e8*/ 	.word	index@(_Z26mse_loss_grad_fused_kernelPK6__halfS1_PS_Pfii)
        /*00ec*/ 	.word	0x00000010


	//----- nvinfo : EIATTR_FRAME_SIZE
	.align		4
.L_39:
        /*00f0*/ 	.byte	0x04, 0x11
        /*00f2*/ 	.short	(.L_41 - .L_40)
	.align		4
.L_40:
        /*00f4*/ 	.word	index@($__internal_1_$__cuda_sm3x_div_rn_noftz_f32_slowpath)
        /*00f8*/ 	.word	0x00000000


	//----- nvinfo : EIATTR_FRAME_SIZE
	.align		4
.L_41:
        /*00fc*/ 	.byte	0x04, 0x11
        /*00fe*/ 	.short	(.L_43 - .L_42)
	.align		4
.L_42:
        /*0100*/ 	.word	index@(_Z26mse_loss_grad_fused_kernelPK6__halfS1_PS_Pfii)
        /*0104*/ 	.word	0x00000000


	//----- nvinfo : EIATTR_REGCOUNT
	.align		4
.L_43:
        /*0108*/ 	.byte	0x04, 0x2f
        /*010a*/ 	.short	(.L_45 - .L_44)
	.align		4
.L_44:
        /*010c*/ 	.word	index@(_Z18reduce_loss_kernelPKfPfii)
        /*0110*/ 	.word	0x0000000e


	//----- nvinfo : EIATTR_FRAME_SIZE
	.align		4
.L_45:
        /*0114*/ 	.byte	0x04, 0x11
        /*0116*/ 	.short	(.L_47 - .L_46)
	.align		4
.L_46:
        /*0118*/ 	.word	index@($__internal_0_$__cuda_sm3x_div_rn_noftz_f32_slowpath)
        /*011c*/ 	.word	0x00000000


	//----- nvinfo : EIATTR_FRAME_SIZE
	.align		4
.L_47:
        /*0120*/ 	.byte	0x04, 0x11
        /*0122*/ 	.short	(.L_49 - .L_48)
	.align		4
.L_48:
        /*0124*/ 	.word	index@(_Z18reduce_loss_kernelPKfPfii)
        /*0128*/ 	.word	0x00000000


	//----- nvinfo : EIATTR_REGCOUNT
	.align		4
.L_49:
        /*012c*/ 	.byte	0x04, 0x2f
        /*012e*/ 	.short	(.L_51 - .L_50)
	.align		4
.L_50:
        /*0130*/ 	.word	index@(_Z29sgd_update_weight_vec4_kernelPfP6__halfPKffi)
        /*0134*/ 	.word	0x00000017


	//----- nvinfo : EIATTR_FRAME_SIZE
	.align		4
.L_51:
        /*0138*/ 	.byte	0x04, 0x11
        /*013a*/ 	.short	(.L_53 - .L_52)
	.align		4
.L_52:
        /*013c*/ 	.word	index@(_Z29sgd_update_weight_vec4_kernelPfP6__halfPKffi)
        /*0140*/ 	.word	0x00000000


	//----- nvinfo : EIATTR_REGCOUNT
	.align		4
.L_53:
        /*0144*/ 	.byte	0x04, 0x2f
        /*0146*/ 	.short	(.L_55 - .L_54)
	.align		4
.L_54:
        /*0148*/ 	.word	index@(_Z23sgd_weight_kernel_localPfP6__halfPKffi)
        /*014c*/ 	.word	0x0000000e


	//----- nvinfo : EIATTR_FRAME_SIZE
	.align		4
.L_55:
        /*0150*/ 	.byte	0x04, 0x11
        /*0152*/ 	.short	(.L_57 - .L_56)
	.align		4
.L_56:
        /*0154*/ 	.word	index@(_Z23sgd_weight_kernel_localPfP6__halfPKffi)
        /*0158*/ 	.word	0x00000000


	//----- nvinfo : EIATTR_REGCOUNT
	.align		4
.L_57:
        /*015c*/ 	.byte	0x04, 0x2f
        /*015e*/ 	.short	(.L_59 - .L_58)
	.align		4
.L_58:
        /*0160*/ 	.word	index@(_Z21sgd_bias_kernel_localPfP6__halfPKffi)
        /*0164*/ 	.word	0x0000000e


	//----- nvinfo : EIATTR_FRAME_SIZE
	.align		4
.L_59:
        /*0168*/ 	.byte	0x04, 0x11
        /*016a*/ 	.short	(.L_61 - .L_60)
	.align		4
.L_60:
        /*016c*/ 	.word	index@(_Z21sgd_bias_kernel_localPfP6__halfPKffi)
        /*0170*/ 	.word	0x00000000


	//----- nvinfo : EIATTR_MIN_STACK_SIZE
	.align		4
.L_61:
        /*0174*/ 	.byte	0x04, 0x12
        /*0176*/ 	.short	(.L_63 - .L_62)
	.align		4
.L_62:
        /*0178*/ 	.word	index@(_Z21sgd_bias_kernel_localPfP6__halfPKffi)
        /*017c*/ 	.word	0x00000000


	//----- nvinfo : EIATTR_MIN_STACK_SIZE
	.align		4
.L_63:
        /*0180*/ 	.byte	0x04, 0x12
        /*0182*/ 	.short	(.L_65 - .L_64)
	.align		4
.L_64:
        /*0184*/ 	.word	index@(_Z23sgd_weight_kernel_localPfP6__halfPKffi)
        /*0188*/ 	.word	0x00000000


	//----- nvinfo : EIATTR_MIN_STACK_SIZE
	.align		4
.L_65:
        /*018c*/ 	.byte	0x04, 0x12
        /*018e*/ 	.short	(.L_67 - .L_66)
	.align		4
.L_66:
        /*0190*/ 	.word	index@(_Z29sgd_update_weight_vec4_kernelPfP6__halfPKffi)
        /*0194*/ 	.word	0x00000000


	//----- nvinfo : EIATTR_MIN_STACK_SIZE
	.align		4
.L_67:
        /*0198*/ 	.byte	0x04, 0x12
        /*019a*/ 	.short	(.L_69 - .L_68)
	.align		4
.L_68:
        /*019c*/ 	.word	index@(_Z18reduce_loss_kernelPKfPfii)
        /*01a0*/ 	.word	0x00000000


	//----- nvinfo : EIATTR_MIN_STACK_SIZE
	.align		4
.L_69:
        /*01a4*/ 	.byte	0x04, 0x12
        /*01a6*/ 	.short	(.L_71 - .L_70)
	.align		4
.L_70:
        /*01a8*/ 	.word	index@(_Z26mse_loss_grad_fused_kernelPK6__halfS1_PS_Pfii)
        /*01ac*/ 	.word	0x00000000


	//----- nvinfo : EIATTR_MIN_STACK_SIZE
	.align		4
.L_71:
        /*01b0*/ 	.byte	0x04, 0x12
        /*01b2*/ 	.short	(.L_73 - .L_72)
	.align		4
.L_72:
        /*01b4*/ 	.word	index@(_Z15mse_grad_kernelPK6__halfS1_PS_ii)
        /*01b8*/ 	.word	0x00000000


	//----- nvinfo : EIATTR_MIN_STACK_SIZE
	.align		4
.L_73:
        /*01bc*/ 	.byte	0x04, 0x12
        /*01be*/ 	.short	(.L_75 - .L_74)
	.align		4
.L_74:
        /*01c0*/ 	.word	index@(_Z15mse_loss_kernelPK6__halfS1_Pfi)
        /*01c4*/ 	.word	0x00000000


	//----- nvinfo : EIATTR_MIN_STACK_SIZE
	.align		4
.L_75:
        /*01c8*/ 	.byte	0x04, 0x12
        /*01ca*/ 	.short	(.L_77 - .L_76)
	.align		4
.L_76:
        /*01cc*/ 	.word	index@(_Z26upsample2d_backward_kernelPK6__halfPS_iiii)
        /*01d0*/ 	.word	0x00000000


	//----- nvinfo : EIATTR_MIN_STACK_SIZE
	.align		4
.L_77:
        /*01d4*/ 	.byte	0x04, 0x12
        /*01d6*/ 	.short	(.L_79 - .L_78)
	.align		4
.L_78:
        /*01d8*/ 	.word	index@(_Z30upsample2d_forward_fast_kernelPK6__halfPS_iiii)
        /*01dc*/ 	.word	0x00000000


	//----- nvinfo : EIATTR_MIN_STACK_SIZE
	.align		4
.L_79:
        /*01e0*/ 	.byte	0x04, 0x12
        /*01e2*/ 	.short	(.L_81 - .L_80)
	.align		4
.L_80:
        /*01e4*/ 	.word	index@(_Z25upsample2d_forward_kernelPK6__halfPS_iiii)
        /*01e8*/ 	.word	0x00000000


	//----- nvinfo : EIATTR_MIN_STACK_SIZE
	.align		4
.L_81:
        /*01ec*/ 	.byte	0x04, 0x12
        /*01ee*/ 	.short	(.L_83 - .L_82)
	.align		4
.L_82:
        /*01f0*/ 	.word	index@(_Z11zero_kernelP6__halfi)
        /*01f4*/ 	.word	0x00000000


	//----- nvinfo : EIATTR_MIN_STACK_SIZE
	.align		4
.L_83:
        /*01f8*/ 	.byte	0x04, 0x12
        /*01fa*/ 	.short	(.L_85 - .L_84)
	.align		4
.L_84:
        /*01fc*/ 	.word	index@(_Z25maxpool2d_backward_kernelPK6__halfPKaPS_iiii)
        /*0200*/ 	.word	0x00000000


	//----- nvinfo : EIATTR_MIN_STACK_SIZE
	.align		4
.L_85:
        /*0204*/ 	.byte	0x04, 0x12
        /*0206*/ 	.short	(.L_87 - .L_86)
	.align		4
.L_86:
        /*0208*/ 	.word	index@(_Z28maxpool2d_forward_vec_kernelPK6__halfPS_Paiiii)
        /*020c*/ 	.word	0x00000000


	//----- nvinfo : EIATTR_MIN_STACK_SIZE
	.align		4
.L_87:
        /*0210*/ 	.byte	0x04, 0x12
        /*0212*/ 	.short	(.L_89 - .L_88)
	.align		4
.L_88:
        /*0214*/ 	.word	index@(_Z24maxpool2d_forward_kernelPK6__halfPS_Paiiii)
        /*0218*/ 	.word	0x00000000
.L_89:


//--------------------- .nv.compat                --------------------------
	.section	.nv.compat,"",@"SHT_CUDA_COMPAT_INFO"
	.align	4
        /*0000*/ 	.byte	0x02, 0x09, 0x00, 0x00, 0x02, 0x02, 0x01, 0x00, 0x02, 0x05, 0x05, 0x00, 0x03, 0x07, 0x01, 0x01
        /*0010*/ 	.byte	0x02, 0x03, 0x00, 0x00, 0x02, 0x06, 0x01, 0x00, 0x04, 0x0b, 0x08, 0x00, 0x01, 0x00, 0x00, 0x00
        /*0020*/ 	.byte	0x00, 0x00, 0x00, 0x00


//--------------------- .nv.info._Z21sgd_bias_kernel_localPfP6__halfPKffi --------------------------
	.section	.nv.info._Z21sgd_bias_kernel_localPfP6__halfPKffi,"",@"SHT_CUDA_INFO"
	.sectionflags	@""
	.align	4


	//----- nvinfo : EIATTR_CUDA_API_VERSION
	.align		4
        /*0000*/ 	.byte	0x04, 0x37
        /*0002*/ 	.short	(.L_91 - .L_90)
.L_90:
        /*0004*/ 	.word	0x00000082


	//----- nvinfo : EIATTR_KPARAM_INFO
	.align		4
.L_91:
        /*0008*/ 	.byte	0x04, 0x17
        /*000a*/ 	.short	(.L_93 - .L_92)
.L_92:
        /*000c*/ 	.word	0x00000000
        /*0010*/ 	.short	0x0004
        /*0012*/ 	.short	0x001c
        /*0014*/ 	.byte	0x00, 0xf0, 0x11, 0x00


	//----- nvinfo : EIATTR_KPARAM_INFO
	.align		4
.L_93:
        /*0018*/ 	.byte	0x04, 0x17
        /*001a*/ 	.short	(.L_95 - .L_94)
.L_94:
        /*001c*/ 	.word	0x00000000
        /*0020*/ 	.short	0x0003
        /*0022*/ 	.short	0x0018
        /*0024*/ 	.byte	0x00, 0xf0, 0x11, 0x00


	//----- nvinfo : EIATTR_KPARAM_INFO
	.align		4
.L_95:
        /*0028*/ 	.byte	0x04, 0x17
        /*002a*/ 	.short	(.L_97 - .L_96)
.L_96:
        /*002c*/ 	.word	0x00000000
        /*0030*/ 	.short	0x0002
        /*0032*/ 	.short	0x0010
        /*0034*/ 	.byte	0x00, 0xf5, 0x21, 0x00


	//----- nvinfo : EIATTR_KPARAM_INFO
	.align		4
.L_97:
        /*0038*/ 	.byte	0x04, 0x17
        /*003a*/ 	.short	(.L_99 - .L_98)
.L_98:
        /*003c*/ 	.word	0x00000000
        /*0040*/ 	.short	0x0001
        /*0042*/ 	.short	0x0008
        /*0044*/ 	.byte	0x00, 0xf5, 0x21, 0x00


	//----- nvinfo : EIATTR_KPARAM_INFO
	.align		4
.L_99:
        /*0048*/ 	.byte	0x04, 0x17
        /*004a*/ 	.short	(.L_101 - .L_100)
.L_100:
        /*004c*/ 	.word	0x00000000
        /*0050*/ 	.short	0x0000
        /*0052*/ 	.short	0x0000
        /*0054*/ 	.byte	0x00, 0xf5, 0x21, 0x00


	//----- nvinfo : EIATTR_SPARSE_MMA_MASK
	.align		4
.L_101:
        /*0058*/ 	.byte	0x03, 0x50
        /*005a*/ 	.short	0x0000


	//----- nvinfo : EIATTR_MAXREG_COUNT
	.align		4
        /*005c*/ 	.byte	0x03, 0x1b
        /*005e*/ 	.short	0x0040


	//----- nvinfo : EIATTR_MERCURY_ISA_VERSION
	.align		4
        /*0060*/ 	.byte	0x03, 0x5f
        /*0062*/ 	.short	0x0101


	//----- nvinfo : EIATTR_VRC_CTA_INIT_COUNT
	.align		4
        /*0064*/ 	.byte	0x02, 0x4a
	.zero		1
	.zero		1


	//----- nvinfo : EIATTR_EXIT_INSTR_OFFSETS
	.align		4
        /*0068*/ 	.byte	0x04, 0x1c
        /*006a*/ 	.short	(.L_103 - .L_102)


	//   ....[0]....
.L_102:
        /*006c*/ 	.word	0x00000070


	//   ....[1]....
        /*0070*/ 	.word	0x00000160


	//----- nvinfo : EIATTR_MAX_THREADS
	.align		4
.L_103:
        /*0074*/ 	.byte	0x04, 0x05
        /*0076*/ 	.short	(.L_105 - .L_104)
.L_104:
        /*0078*/ 	.word	0x00000100
        /*007c*/ 	.word	0x00000001
        /*0080*/ 	.word	0x00000001


	//----- nvinfo : EIATTR_CBANK_PARAM_SIZE
	.align		4
.L_105:
        /*0084*/ 	.byte	0x03, 0x19
        /*0086*/ 	.short	0x0020


	//----- nvinfo : EIATTR_PARAM_CBANK
	.align		4
        /*0088*/ 	.byte	0x04, 0x0a
        /*008a*/ 	.short	(.L_107 - .L_106)
	.align		4
.L_106:
        /*008c*/ 	.word	index@(.nv.constant0._Z21sgd_bias_kernel_localPfP6__halfPKffi)
        /*0090*/ 	.short	0x0380
        /*0092*/ 	.short	0x0020


	//----- nvinfo : EIATTR_SW_WAR
	.align		4
.L_107:
        /*0094*/ 	.byte	0x04, 0x36
        /*0096*/ 	.short	(.L_109 - .L_108)
.L_108:
        /*0098*/ 	.word	0x00000008
.L_109:


//--------------------- .nv.info._Z23sgd_weight_kernel_localPfP6__halfPKffi --------------------------
	.section	.nv.info._Z23sgd_weight_kernel_localPfP6__halfPKffi,"",@"SHT_CUDA_INFO"
	.sectionflags	@""
	.align	4


	//----- nvinfo : EIATTR_CUDA_API_VERSION
	.align		4
        /*0000*/ 	.byte	0x04, 0x37
        /*0002*/ 	.short	(.L_111 - .L_110)
.L_110:
        /*0004*/ 	.word	0x00000082


	//----- nvinfo : EIATTR_KPARAM_INFO
	.align		4
.L_111:
        /*0008*/ 	.byte	0x04, 0x17
        /*000a*/ 	.short	(.L_113 - .L_112)
.L_112:
        /*000c*/ 	.word	0x00000000
        /*0010*/ 	.short	0x0004
        /*0012*/ 	.short	0x001c
        /*0014*/ 	.byte	0x00, 0xf0, 0x11, 0x00


	//----- nvinfo : EIATTR_KPARAM_INFO
	.align		4
.L_113:
        /*0018*/ 	.byte	0x04, 0x17
        /*001a*/ 	.short	(.L_115 - .L_114)
.L_114:
        /*001c*/ 	.word	0x00000000
        /*0020*/ 	.short	0x0003
        /*0022*/ 	.short	0x0018
        /*0024*/ 	.byte	0x00, 0xf0, 0x11, 0x00


	//----- nvinfo : EIATTR_KPARAM_INFO
	.align		4
.L_115:
        /*0028*/ 	.byte	0x04, 0x17
        /*002a*/ 	.short	(.L_117 - .L_116)
.L_116:
        /*002c*/ 	.word	0x00000000
        /*0030*/ 	.short	0x0002
        /*0032*/ 	.short	0x0010
        /*0034*/ 	.byte	0x00, 0xf5, 0x21, 0x00


	//----- nvinfo : EIATTR_KPARAM_INFO
	.align		4
.L_117:
        /*0038*/ 	.byte	0x04, 0x17
        /*003a*/ 	.short	(.L_119 - .L_118)
.L_118:
        /*003c*/ 	.word	0x00000000
        /*0040*/ 	.short	0x0001
        /*0042*/ 	.short	0x0008
        /*0044*/ 	.byte	0x00, 0xf5, 0x21, 0x00


	//----- nvinfo : EIATTR_KPARAM_INFO
	.align		4
.L_119:
        /*0048*/ 	.byte	0x04, 0x17
        /*004a*/ 	.short	(.L_121 - .L_120)
.L_120:
        /*004c*/ 	.word	0x00000000
        /*0050*/ 	.short	0x0000
        /*0052*/ 	.short	0x0000
        /*0054*/ 	.byte	0x00, 0xf5, 0x21, 0x00


	//----- nvinfo : EIATTR_SPARSE_MMA_MASK
	.align		4
.L_121:
        /*0058*/ 	.byte	0x03, 0x50
        /*005a*/ 	.short	0x0000


	//----- nvinfo : EIATTR_MAXREG_COUNT
	.align		4
        /*005c*/ 	.byte	0x03, 0x1b
        /*005e*/ 	.short	0x0040


	//----- nvinfo : EIATTR_MERCURY_ISA_VERSION
	.align		4
        /*0060*/ 	.byte	0x03, 0x5f
        /*0062*/ 	.short	0x0101


	//----- nvinfo : EIATTR_VRC_CTA_INIT_COUNT
	.align		4
        /*0064*/ 	.byte	0x02, 0x4a
	.zero		1
	.zero		1


	//----- nvinfo : EIATTR_EXIT_INSTR_OFFSETS
	.align		4
        /*0068*/ 	.byte	0x04, 0x1c
        /*006a*/ 	.short	(.L_123 - .L_122)


	//   ....[0]....
.L_122:
        /*006c*/ 	.word	0x00000070


	//   ....[1]....
        /*0070*/ 	.word	0x00000160


	//----- nvinfo : EIATTR_MAX_THREADS
	.align		4
.L_123:
        /*0074*/ 	.byte	0x04, 0x05
        /*0076*/ 	.short	(.L_125 - .L_124)
.L_124:
        /*0078*/ 	.word	0x00000100
        /*007c*/ 	.word	0x00000001
        /*0080*/ 	.word	0x00000001


	//----- nvinfo : EIATTR_CBANK_PARAM_SIZE
	.align		4
.L_125:
        /*0084*/ 	.byte	0x03, 0x19
        /*0086*/ 	.short	0x0020


	//----- nvinfo : EIATTR_PARAM_CBANK
	.align		4
        /*0088*/ 	.byte	0x04, 0x0a
        /*008a*/ 	.short	(.L_127 - .L_126)
	.align		4
.L_126:
        /*008c*/ 	.word	index@(.nv.constant0._Z23sgd_weight_kernel_localPfP6__halfPKffi)
        /*0090*/ 	.short	0x0380
        /*0092*/ 	.short	0x0020


	//----- nvinfo : EIATTR_SW_WAR
	.align		4
.L_127:
        /*0094*/ 	.byte	0x04, 0x36
        /*0096*/ 	.short	(.L_129 - .L_128)
.L_128:
        /*0098*/ 	.word	0x00000008
.L_129:


//--------------------- .nv.info._Z29sgd_update_weight_vec4_kernelPfP6__halfPKffi --------------------------
	.section	.nv.info._Z29sgd_update_weight_vec4_kernelPfP6__halfPKffi,"",@"SHT_CUDA_INFO"
	.sectionflags	@""
	.align	4


	//----- nvinfo : EIATTR_CUDA_API_VERSION
	.align		4
        /*0000*/ 	.byte	0x04, 0x37
        /*0002*/ 	.short	(.L_131 - .L_130)
.L_130:
        /*0004*/ 	.word	0x00000082


	//----- nvinfo : EIATTR_KPARAM_INFO
	.align		4
.L_131:
        /*0008*/ 	.byte	0x04, 0x17
        /*000a*/ 	.short	(.L_133 - .L_132)
.L_132:
        /*000c*/ 	.word	0x00000000
        /*0010*/ 	.short	0x0004
        /*0012*/ 	.short	0x001c
        /*0014*/ 	.byte	0x00, 0xf0, 0x11, 0x00


	//----- nvinfo : EIATTR_KPARAM_INFO
	.align		4
.L_133:
        /*0018*/ 	.byte	0x04, 0x17
        /*001a*/ 	.short	(.L_135 - .L_134)
.L_134:
        /*001c*/ 	.word	0x00000000
        /*0020*/ 	.short	0x0003
        /*0022*/ 	.short	0x0018
        /*0024*/ 	.byte	0x00, 0xf0, 0x11, 0x00


	//----- nvinfo : EIATTR_KPARAM_INFO
	.align		4
.L_135:
        /*0028*/ 	.byte	0x04, 0x17
        /*002a*/ 	.short	(.L_137 - .L_136)
.L_136:
        /*002c*/ 	.word	0x00000000
        /*0030*/ 	.short	0x0002
        /*0032*/ 	.short	0x0010
        /*0034*/ 	.byte	0x00, 0xf5, 0x21, 0x00


	//----- nvinfo : EIATTR_KPARAM_INFO
	.align		4
.L_137:
        /*0038*/ 	.byte	0x04, 0x17
        /*003a*/ 	.short	(.L_139 - .L_138)
.L_138:
        /*003c*/ 	.word	0x00000000
        /*0040*/ 	.short	0x0001
        /*0042*/ 	.short	0x0008
        /*0044*/ 	.byte	0x00, 0xf5, 0x21, 0x00


	//----- nvinfo : EIATTR_KPARAM_INFO
	.align		4
.L_139:
        /*0048*/ 	.byte	0x04, 0x17
        /*004a*/ 	.short	(.L_141 - .L_140)
.L_140:
        /*004c*/ 	.word	0x00000000
        /*0050*/ 	.short	0x0000
        /*0052*/ 	.short	0x0000
        /*0054*/ 	.byte	0x00, 0xf5, 0x21, 0x00


	//----- nvinfo : EIATTR_SPARSE_MMA_MASK
	.align		4
.L_141:
        /*0058*/ 	.byte	0x03, 0x50
        /*005a*/ 	.short	0x0000


	//----- nvinfo : EIATTR_MAXREG_COUNT
	.align		4
        /*005c*/ 	.byte	0x03, 0x1b
        /*005e*/ 	.short	0x0040


	//----- nvinfo : EIATTR_MERCURY_ISA_VERSION
	.align		4
        /*0060*/ 	.byte	0x03, 0x5f
        /*0062*/ 	.short	0x0101


	//----- nvinfo : EIATTR_VRC_CTA_INIT_COUNT
	.align		4
        /*0064*/ 	.byte	0x02, 0x4a
	.zero		1
	.zero		1


	//----- nvinfo : EIATTR_EXIT_INSTR_OFFSETS
	.align		4
        /*0068*/ 	.byte	0x04, 0x1c
        /*006a*/ 	.short	(.L_143 - .L_142)


	//   ....[0]....
.L_142:
        /*006c*/ 	.word	0x000000d0


	//   ....[1]....
        /*0070*/ 	.word	0x00000240


	//   ....[2]....
        /*0074*/ 	.word	0x000004f0


	//   ....[3]....
        /*0078*/ 	.word	0x00000640


	//----- nvinfo : EIATTR_MAX_THREADS
	.align		4
.L_143:
        /*007c*/ 	.byte	0x04, 0x05
        /*007e*/ 	.short	(.L_145 - .L_144)
.L_144:
        /*0080*/ 	.word	0x00000100
        /*0084*/ 	.word	0x00000001
        /*0088*/ 	.word	0x00000001


	//----- nvinfo : EIATTR_CRS_STACK_SIZE
	.align		4
.L_145:
        /*008c*/ 	.byte	0x04, 0x1e
        /*008e*/ 	.short	(.L_147 - .L_146)
.L_146:
        /*0090*/ 	.word	0x00000000


	//----- nvinfo : EIATTR_CBANK_PARAM_SIZE
	.align		4
.L_147:
        /*0094*/ 	.byte	0x03, 0x19
        /*0096*/ 	.short	0x0020


	//----- nvinfo : EIATTR_PARAM_CBANK
	.align		4
        /*0098*/ 	.byte	0x04, 0x0a
        /*009a*/ 	.short	(.L_149 - .L_148)
	.align		4
.L_148:
        /*009c*/ 	.word	index@(.nv.constant0._Z29sgd_update_weight_vec4_kernelPfP6__halfPKffi)
        /*00a0*/ 	.short	0x0380
        /*00a2*/ 	.short	0x0020


	//----- nvinfo : EIATTR_SW_WAR
	.align		4
.L_149:
        /*00a4*/ 	.byte	0x04, 0x36
        /*00a6*/ 	.short	(.L_151 - .L_150)
.L_150:
        /*00a8*/ 	.word	0x00000008
.L_151:


//--------------------- .nv.info._Z18reduce_loss_kernelPKfPfii --------------------------
	.section	.nv.info._Z18reduce_loss_kernelPKfPfii,"",@"SHT_CUDA_INFO"
	.sectionflags	@""
	.align	4


	//----- nvinfo : EIATTR_CUDA_API_VERSION
	.align		4
        /*0000*/ 	.byte	0x04, 0x37
        /*0002*/ 	.short	(.L_153 - .L_152)
.L_152:
        /*0004*/ 	.word	0x00000082


	//----- nvinfo : EIATTR_KPARAM_INFO
	.align		4
.L_153:
        /*0008*/ 	.byte	0x04, 0x17
        /*000a*/ 	.short	(.L_155 - .L_154)
.L_154:
        /*000c*/ 	.word	0x00000000
        /*0010*/ 	.short	0x0003
        /*0012*/ 	.short	0x0014
        /*0014*/ 	.byte	0x00, 0xf0, 0x11, 0x00


	//----- nvinfo : EIATTR_KPARAM_INFO
	.align		4
.L_155:
        /*0018*/ 	.byte	0x04, 0x17
        /*001a*/ 	.short	(.L_157 - .L_156)
.L_156:
        /*001c*/ 	.word	0x00000000
        /*0020*/ 	.short	0x0002
        /*0022*/ 	.short	0x0010
        /*0024*/ 	.byte	0x00, 0xf0, 0x11, 0x00


	//----- nvinfo : EIATTR_KPARAM_INFO
	.align		4
.L_157:
        /*0028*/ 	.byte	0x04, 0x17
        /*002a*/ 	.short	(.L_159 - .L_158)
.L_158:
        /*002c*/ 	.word	0x00000000
        /*0030*/ 	.short	0x0001
        /*0032*/ 	.short	0x0008
        /*0034*/ 	.byte	0x00, 0xf5, 0x21, 0x00


	//----- nvinfo : EIATTR_KPARAM_INFO
	.align		4
.L_159:
        /*0038*/ 	.byte	0x04, 0x17
        /*003a*/ 	.short	(.L_161 - .L_160)
.L_160:
        /*003c*/ 	.word	0x00000000
        /*0040*/ 	.short	0x0000
        /*0042*/ 	.short	0x0000
        /*0044*/ 	.byte	0x00, 0xf5, 0x21, 0x00


	//----- nvinfo : EIATTR_SPARSE_MMA_MASK
	.align		4
.L_161:
        /*0048*/ 	.byte	0x03, 0x50
        /*004a*/ 	.short	0x0000


	//----- nvinfo : EIATTR_MAXREG_COUNT
	.align		4
        /*004c*/ 	.byte	0x03, 0x1b
        /*004e*/ 	.short	0x00ff


	//----- nvinfo : EIATTR_NUM_BARRIERS
	.align		4
        /*0050*/ 	.byte	0x02, 0x4c
        /*0052*/ 	.byte	0x01
	.zero		1


	//----- nvinfo : EIATTR_MERCURY_ISA_VERSION
	.align		4
        /*0054*/ 	.byte	0x03, 0x5f
        /*0056*/ 	.short	0x0101


	//----- nvinfo : EIATTR_COOP_GROUP_MASK_REGIDS
	.align		4
        /*0058*/ 	.byte	0x04, 0x29
        /*005a*/ 	.short	(.L_163 - .L_162)


	//   ....[0]....
.L_162:
        /*005c*/ 	.word	0xffffffff


	//   ....[1]....
        /*0060*/ 	.word	0xffffffff


	//   ....[2]....
        /*0064*/ 	.word	0xffffffff


	//   ....[3]....
        /*0068*/ 	.word	0xffffffff


	//   ....[4]....
        /*006c*/ 	.word	0xffffffff


	//   ....[5]....
        /*0070*/ 	.word	0xffffffff


	//   ....[6]....
        /*0074*/ 	.word	0xffffffff


	//   ....[7]....
        /*0078*/ 	.word	0xffffffff


	//   ....[8]....
        /*007c*/ 	.word	0xffffffff


	//   ....[9]....
        /*0080*/ 	.word	0xffffffff


	//----- nvinfo : EIATTR_COOP_GROUP_INSTR_OFFSETS
	.align		4
.L_163:
        /*0084*/ 	.byte	0x04, 0x28
        /*0086*/ 	.short	(.L_165 - .L_164)


	//   ....[0]....
.L_164:
        /*0088*/ 	.word	0x00000130


	//   ....[1]....
        /*008c*/ 	.word	0x00000190


	//   ....[2]....
        /*0090*/ 	.word	0x000001d0


	//   ....[3]....
        /*0094*/ 	.word	0x000001f0


	//   ....[4]....
        /*0098*/ 	.word	0x00000210


	//   ....[5]....
        /*009c*/ 	.word	0x000002c0


	//   ....[6]....
        /*00a0*/ 	.word	0x000002e0


	//   ....[7]....
        /*00a4*/ 	.word	0x00000300


	//   ....[8]....
        /*00a8*/ 	.word	0x00000320


	//   ....[9]....
        /*00ac*/ 	.word	0x00000340


	//----- nvinfo : EIATTR_VRC_CTA_INIT_COUNT
	.align		4
.L_165:
        /*00b0*/ 	.byte	0x02, 0x4a
	.zero		1
	.zero		1


	//----- nvinfo : EIATTR_EXIT_INSTR_OFFSETS
	.align		4
        /*00b4*/ 	.byte	0x04, 0x1c
        /*00b6*/ 	.short	(.L_167 - .L_166)


	//   ....[0]....
.L_166:
        /*00b8*/ 	.word	0x00000250


	//   ....[1]....
        /*00bc*/ 	.word	0x00000350


	//   ....[2]....
        /*00c0*/ 	.word	0x00000470


	//----- nvinfo : EIATTR_CRS_STACK_SIZE
	.align		4
.L_167:
        /*00c4*/ 	.byte	0x04, 0x1e
        /*00c6*/ 	.short	(.L_169 - .L_168)
.L_168:
        /*00c8*/ 	.word	0x00000000


	//----- nvinfo : EIATTR_CBANK_PARAM_SIZE
	.align		4
.L_169:
        /*00cc*/ 	.byte	0x03, 0x19
        /*00ce*/ 	.short	0x0018


	//----- nvinfo : EIATTR_PARAM_CBANK
	.align		4
        /*00d0*/ 	.byte	0x04, 0x0a
        /*00d2*/ 	.short	(.L_171 - .L_170)
	.align		4
.L_170:
        /*00d4*/ 	.word	index@(.nv.constant0._Z18reduce_loss_kernelPKfPfii)
        /*00d8*/ 	.short	0x0380
        /*00da*/ 	.short	0x0018


	//----- nvinfo : EIATTR_SW_WAR
	.align		4
.L_171:
        /*00dc*/ 	.byte	0x04, 0x36
        /*00de*/ 	.short	(.L_173 - .L_172)
.L_172:
        /*00e0*/ 	.word	0x00000008
.L_173:


//--------------------- .nv.info._Z26mse_loss_grad_fused_kernelPK6__halfS1_PS_Pfii --------------------------
	.section	.nv.info._Z26mse_loss_grad_fused_kernelPK6__halfS1_PS_Pfii,"",@"SHT_CUDA_INFO"
	.sectionflags	@""
	.align	4


	//----- nvinfo : EIATTR_CUDA_API_VERSION
	.align		4
        /*0000*/ 	.byte	0x04, 0x37
        /*0002*/ 	.short	(.L_175 - .L_174)
.L_174:
        /*0004*/ 	.word	0x00000082


	//----- nvinfo : EIATTR_KPARAM_INFO
	.align		4
.L_175:
        /*0008*/ 	.byte	0x04, 0x17
        /*000a*/ 	.short	(.L_177 - .L_176)
.L_176:
        /*000c*/ 	.word	0x00000000
        /*0010*/ 	.short	0x0005
        /*0012*/ 	.short	0x0024
        /*0014*/ 	.byte	0x00, 0xf0, 0x11, 0x00


	//----- nvinfo : EIATTR_KPARAM_INFO
	.align		4
.L_177:
        /*0018*/ 	.byte	0x04, 0x17
        /*001a*/ 	.short	(.L_179 - .L_178)
.L_178:
        /*001c*/ 	.word	0x00000000
        /*0020*/ 	.short	0x0004
        /*0022*/ 	.short	0x0020
        /*0024*/ 	.byte	0x00, 0xf0, 0x11, 0x00


	//----- nvinfo : EIATTR_KPARAM_INFO
	.align		4
.L_179:
        /*0028*/ 	.byte	0x04, 0x17
        /*002a*/ 	.short	(.L_181 - .L_180)
.L_180:
        /*002c*/ 	.word	0x00000000
        /*0030*/ 	.short	0x0003
        /*0032*/ 	.short	0x0018
        /*0034*/ 	.byte	0x00, 0xf5, 0x21, 0x00


	//----- nvinfo : EIATTR_KPARAM_INFO
	.align		4
.L_181:
        /*0038*/ 	.byte	0x04, 0x17
        /*003a*/ 	.short	(.L_183 - .L_182)
.L_182:
        /*003c*/ 	.word	0x00000000
        /*0040*/ 	.short	0x0002
        /*0042*/ 	.short	0x0010
        /*0044*/ 	.byte	0x00, 0xf5, 0x21, 0x00


	//----- nvinfo : EIATTR_KPARAM_INFO
	.align		4
.L_183:
        /*0048*/ 	.byte	0x04, 0x17
        /*004a*/ 	.short	(.L_185 - .L_184)
.L_184:
        /*004c*/ 	.word	0x00000000
        /*0050*/ 	.short	0x0001
        /*0052*/ 	.short	0x0008
        /*0054*/ 	.byte	0x00, 0xf5, 0x21, 0x00


	//----- nvinfo : EIATTR_KPARAM_INFO
	.align		4
.L_185:
        /*0058*/ 	.byte	0x04, 0x17
        /*005a*/ 	.short	(.L_187 - .L_186)
.L_186:
        /*005c*/ 	.word	0x00000000
        /*0060*/ 	.short	0x0000
        /*0062*/ 	.short	0x0000
        /*0064*/ 	.byte	0x00, 0xf5, 0x21, 0x00


	//----- nvinfo : EIATTR_SPARSE_MMA_MASK
	.align		4
.L_187:
        /*0068*/ 	.byte	0x03, 0x50
        /*006a*/ 	.short	0x0000


	//----- nvinfo : EIATTR_MAXREG_COUNT
	.align		4
        /*006c*/ 	.byte	0x03, 0x1b
        /*006e*/ 	.short	0x0040


	//----- nvinfo : EIATTR_NUM_BARRIERS
	.align		4
        /*0070*/ 	.byte	0x02, 0x4c
        /*0072*/ 	.byte	0x01
	.zero		1


	//----- nvinfo : EIATTR_MERCURY_ISA_VERSION
	.align		4
        /*0074*/ 	.byte	0x03, 0x5f
        /*0076*/ 	.short	0x0101


	//----- nvinfo : EIATTR_COOP_GROUP_MASK_REGIDS
	.align		4
        /*0078*/ 	.byte	0x04, 0x29
        /*007a*/ 	.short	(.L_189 - .L_188)


	//   ....[0]....
.L_188:
        /*007c*/ 	.word	0xffffffff


	//   ....[1]....
        /*0080*/ 	.word	0xffffffff


	//   ....[2]....
        /*0084*/ 	.word	0xffffffff


	//   ....[3]....
        /*0088*/ 	.word	0xffffffff


	//   ....[4]....
        /*008c*/ 	.word	0xffffffff


	//   ....[5]....
        /*0090*/ 	.word	0xffffffff


	//   ....[6]....
        /*0094*/ 	.word	0xffffffff


	//   ....[7]....
        /*0098*/ 	.word	0xffffffff


	//   ....[8]....
        /*009c*/ 	.word	0xffffffff


	//   ....[9]....
        /*00a0*/ 	.word	0xffffffff


	//----- nvinfo : EIATTR_COOP_GROUP_INSTR_OFFSETS
	.align		4
.L_189:
        /*00a4*/ 	.byte	0x04, 0x28
        /*00a6*/ 	.short	(.L_191 - .L_190)


	//   ....[0]....
.L_190:
        /*00a8*/ 	.word	0x000002b0


	//   ....[1]....
        /*00ac*/ 	.word	0x00000310


	//   ....[2]....
        /*00b0*/ 	.word	0x00000350


	//   ....[3]....
        /*00b4*/ 	.word	0x00000370


	//   ....[4]....
        /*00b8*/ 	.word	0x00000390


	//   ....[5]....
        /*00bc*/ 	.word	0x00000440


	//   ....[6]....
        /*00c0*/ 	.word	0x00000460


	//   ....[7]....
        /*00c4*/ 	.word	0x00000480


	//   ....[8]....
        /*00c8*/ 	.word	0x000004a0


	//   ....[9]....
        /*00cc*/ 	.word	0x000004c0


	//----- nvinfo : EIATTR_VRC_CTA_INIT_COUNT
	.align		4
.L_191:
        /*00d0*/ 	.byte	0x02, 0x4a
	.zero		1
	.zero		1


	//----- nvinfo : EIATTR_EXIT_INSTR_OFFSETS
	.align		4
        /*00d4*/ 	.byte	0x04, 0x1c
        /*00d6*/ 	.short	(.L_193 - .L_192)


	//   ....[0]....
.L_192:
        /*00d8*/ 	.word	0x000003d0


	//   ....[1]....
        /*00dc*/ 	.word	0x000004d0


	//   ....[2]....
        /*00e0*/ 	.word	0x00000520


	//----- nvinfo : EIATTR_MAX_THREADS
	.align		4
.L_193:
        /*00e4*/ 	.byte	0x04, 0x05
        /*00e6*/ 	.short	(.L_195 - .L_194)
.L_194:
        /*00e8*/ 	.word	0x00000100
        /*00ec*/ 	.word	0x00000001
        /*00f0*/ 	.word	0x00000001


	//----- nvinfo : EIATTR_CRS_STACK_SIZE
	.align		4
.L_195:
        /*00f4*/ 	.byte	0x04, 0x1e
        /*00f6*/ 	.short	(.L_197 - .L_196)
.L_196:
        /*00f8*/ 	.word	0x00000000


	//----- nvinfo : EIATTR_CBANK_PARAM_SIZE
	.align		4
.L_197:
        /*00fc*/ 	.byte	0x03, 0x19
        /*00fe*/ 	.short	0x0028


	//----- nvinfo : EIATTR_PARAM_CBANK
	.align		4
        /*0100*/ 	.byte	0x04, 0x0a
        /*0102*/ 	.short	(.L_199 - .L_198)
	.align		4
.L_198:
        /*0104*/ 	.word	index@(.nv.constant0._Z26mse_loss_grad_fused_kernelPK6__halfS1_PS_Pfii)
        /*0108*/ 	.short	0x0380
        /*010a*/ 	.short	0x0028


	//----- nvinfo : EIATTR_SW_WAR
	.align		4
.L_199:
        /*010c*/ 	.byte	0x04, 0x36
        /*010e*/ 	.short	(.L_201 - .L_200)
.L_200:
        /*0110*/ 	.word	0x00000008
.L_201:


//--------------------- .nv.info._Z15mse_grad_kernelPK6__halfS1_PS_ii --------------------------
	.section	.nv.info._Z15mse_grad_kernelPK6__halfS1_PS_ii,"",@"SHT_CUDA_INFO"
	.sectionflags	@""
	.align	4


	//----- nvinfo : EIATTR_CUDA_API_VERSION
	.align		4
        /*0000*/ 	.byte	0x04, 0x37
        /*0002*/ 	.short	(.L_203 - .L_202)
.L_202:
        /*0004*/ 	.word	0x00000082


	//----- nvinfo : EIATTR_KPARAM_INFO
	.align		4
.L_203:
        /*0008*/ 	.byte	0x04, 0x17
        /*000a*/ 	.short	(.L_205 - .L_204)
.L_204:
        /*000c*/ 	.word	0x00000000
        /*0010*/ 	.short	0x0004
        /*0012*/ 	.short	0x001c
        /*0014*/ 	.byte	0x00, 0xf0, 0x11, 0x00


	//----- nvinfo : EIATTR_KPARAM_INFO
	.align		4
.L_205:
        /*0018*/ 	.byte	0x04, 0x17
        /*001a*/ 	.short	(.L_207 - .L_206)
.L_206:
        /*001c*/ 	.word	0x00000000
        /*0020*/ 	.short	0x0003
        /*0022*/ 	.short	0x0018
        /*0024*/ 	.byte	0x00, 0xf0, 0x11, 0x00


	//----- nvinfo : EIATTR_KPARAM_INFO
	.align		4
.L_207:
        /*0028*/ 	.byte	0x04, 0x17
        /*002a*/ 	.short	(.L_209 - .L_208)
.L_208:
        /*002c*/ 	.word	0x00000000
        /*0030*/ 	.short	0x0002
        /*0032*/ 	.short	0x0010
        /*0034*/ 	.byte	0x00, 0xf5, 0x21, 0x00


	//----- nvinfo : EIATTR_KPARAM_INFO
	.align		4
.L_209:
        /*0038*/ 	.byte	0x04, 0x17
        /*003a*/ 	.short	(.L_211 - .L_210)
.L_210:
        /*003c*/ 	.word	0x00000000
        /*0040*/ 	.short	0x0001
        /*0042*/ 	.short	0x0008
        /*0044*/ 	.byte	0x00, 0xf5, 0x21, 0x00


	//----- nvinfo : EIATTR_KPARAM_INFO
	.align		4
.L_211:
        /*0048*/ 	.byte	0x04, 0x17
        /*004a*/ 	.short	(.L_213 - .L_212)
.L_212:
        /*004c*/ 	.word	0x00000000
        /*0050*/ 	.short	0x0000
        /*0052*/ 	.short	0x0000
        /*0054*/ 	.byte	0x00, 0xf5, 0x21, 0x00


	//----- nvinfo : EIATTR_SPARSE_MMA_MASK
	.align		4
.L_213:
        /*0058*/ 	.byte	0x03, 0x50
        /*005a*/ 	.short	0x0000


	//----- nvinfo : EIATTR_MAXREG_COUNT
	.align		4
        /*005c*/ 	.byte	0x03, 0x1b
        /*005e*/ 	.short	0x0040


	//----- nvinfo : EIATTR_MERCURY_ISA_VERSION
	.align		4
        /*0060*/ 	.byte	0x03, 0x5f
        /*0062*/ 	.short	0x0101


	//----- nvinfo : EIATTR_VRC_CTA_INIT_COUNT
	.align		4
        /*0064*/ 	.byte	0x02, 0x4a
	.zero		1
	.zero		1


	//----- nvinfo : EIATTR_EXIT_INSTR_OFFSETS
	.align		4
        /*0068*/ 	.byte	0x04, 0x1c
        /*006a*/ 	.short	(.L_215 - .L_214)


	//   ....[0]....
.L_214:
        /*006c*/ 	.word	0x000002c0


	//   ....[1]....
        /*0070*/ 	.word	0x000002e0


	//   ....[2]....
        /*0074*/ 	.word	0x000003d0


	//----- nvinfo : EIATTR_MAX_THREADS
	.align		4
.L_215:
        /*0078*/ 	.byte	0x04, 0x05
        /*007a*/ 	.short	(.L_217 - .L_216)
.L_216:
        /*007c*/ 	.word	0x00000100
        /*0080*/ 	.word	0x00000001
        /*0084*/ 	.word	0x00000001


	//----- nvinfo : EIATTR_CRS_STACK_SIZE
	.align		4
.L_217:
        /*0088*/ 	.byte	0x04, 0x1e
        /*008a*/ 	.short	(.L_219 - .L_218)
.L_218:
        /*008c*/ 	.word	0x00000000


	//----- nvinfo : EIATTR_CBANK_PARAM_SIZE
	.align		4
.L_219:
        /*0090*/ 	.byte	0x03, 0x19
        /*0092*/ 	.short	0x0020


	//----- nvinfo : EIATTR_PARAM_CBANK
	.align		4
        /*0094*/ 	.byte	0x04, 0x0a
        /*0096*/ 	.short	(.L_221 - .L_220)
	.align		4
.L_220:
        /*0098*/ 	.word	index@(.nv.constant0._Z15mse_grad_kernelPK6__halfS1_PS_ii)
        /*009c*/ 	.short	0x0380
        /*009e*/ 	.short	0x0020


	//----- nvinfo : EIATTR_SW_WAR
	.align		4
.L_221:
        /*00a0*/ 	.byte	0x04, 0x36
        /*00a2*/ 	.short	(.L_223 - .L_222)
.L_222:
        /*00a4*/ 	.word	0x00000008
.L_223:


//--------------------- .nv.info._Z15mse_loss_kernelPK6__halfS1_Pfi --------------------------
	.section	.nv.info._Z15mse_loss_kernelPK6__halfS1_Pfi,"",@"SHT_CUDA_INFO"
	.sectionflags	@""
	.align	4


	//----- nvinfo : EIATTR_CUDA_API_VERSION
	.align		4
        /*0000*/ 	.byte	0x04, 0x37
        /*0002*/ 	.short	(.L_225 - .L_224)
.L_224:
        /*0004*/ 	.word	0x00000082


	//----- nvinfo : EIATTR_KPARAM_INFO
	.align		4
.L_225:
        /*0008*/ 	.byte	0x04, 0x17
        /*000a*/ 	.short	(.L_227 - .L_226)
.L_226:
        /*000c*/ 	.word	0x00000000
        /*0010*/ 	.short	0x0003
        /*0012*/ 	.short	0x0018
        /*0014*/ 	.byte	0x00, 0xf0, 0x11, 0x00


	//----- nvinfo : EIATTR_KPARAM_INFO
	.align		4
.L_227:
        /*0018*/ 	.byte	0x04, 0x17
        /*001a*/ 	.short	(.L_229 - .L_228)
.L_228:
        /*001c*/ 	.word	0x00000000
        /*0020*/ 	.short	0x0002
        /*0022*/ 	.short	0x0010
        /*0024*/ 	.byte	0x00, 0xf5, 0x21, 0x00


	//----- nvinfo : EIATTR_KPARAM_INFO
	.align		4
.L_229:
        /*0028*/ 	.byte	0x04, 0x17
        /*002a*/ 	.short	(.L_231 - .L_230)
.L_230:
        /*002c*/ 	.word	0x00000000
        /*0030*/ 	.short	0x0001
        /*0032*/ 	.short	0x0008
        /*0034*/ 	.byte	0x00, 0xf5, 0x21, 0x00


	//----- nvinfo : EIATTR_KPARAM_INFO
	.align		4
.L_231:
        /*0038*/ 	.byte	0x04, 0x17
        /*003a*/ 	.short	(.L_233 - .L_232)
.L_232:
        /*003c*/ 	.word	0x00000000
        /*0040*/ 	.short	0x0000
        /*0042*/ 	.short	0x0000
        /*0044*/ 	.byte	0x00, 0xf5, 0x21, 0x00


	//----- nvinfo : EIATTR_SPARSE_MMA_MASK
	.align		4
.L_233:
        /*0048*/ 	.byte	0x03, 0x50
        /*004a*/ 	.short	0x0000


	//----- nvinfo : EIATTR_MAXREG_COUNT
	.align		4
        /*004c*/ 	.byte	0x03, 0x1b
        /*004e*/ 	.short	0x0040


	//----- nvinfo : EIATTR_NUM_BARRIERS
	.align		4
        /*0050*/ 	.byte	0x02, 0x4c
        /*0052*/ 	.byte	0x01
	.zero		1


	//----- nvinfo : EIATTR_MERCURY_ISA_VERSION
	.align		4
        /*0054*/ 	.byte	0x03, 0x5f
        /*0056*/ 	.short	0x0101


	//----- nvinfo : EIATTR_COOP_GROUP_MASK_REGIDS
	.align		4
        /*0058*/ 	.byte	0x04, 0x29
        /*005a*/ 	.short	(.L_235 - .L_234)


	//   ....[0]....
.L_234:
        /*005c*/ 	.word	0xffffffff


	//   ....[1]....
        /*0060*/ 	.word	0xffffffff


	//   ....[2]....
        /*0064*/ 	.word	0xffffffff


	//   ....[3]....
        /*0068*/ 	.word	0xffffffff


	//   ....[4]....
        /*006c*/ 	.word	0xffffffff


	//   ....[5]....
        /*0070*/ 	.word	0xffffffff


	//   ....[6]....
        /*0074*/ 	.word	0xffffffff


	//   ....[7]....
        /*0078*/ 	.word	0xffffffff


	//   ....[8]....
        /*007c*/ 	.word	0xffffffff


	//   ....[9]....
        /*0080*/ 	.word	0xffffffff


	//----- nvinfo : EIATTR_COOP_GROUP_INSTR_OFFSETS
	.align		4
.L_235:
        /*0084*/ 	.byte	0x04, 0x28
        /*0086*/ 	.short	(.L_237 - .L_236)


	//   ....[0]....
.L_236:
        /*0088*/ 	.word	0x000001d0


	//   ....[1]....
        /*008c*/ 	.word	0x00000230


	//   ....[2]....
        /*0090*/ 	.word	0x00000270


	//   ....[3]....
        /*0094*/ 	.word	0x00000290


	//   ....[4]....
        /*0098*/ 	.word	0x000002b0


	//   ....[5]....
        /*009c*/ 	.word	0x00000360


	//   ....[6]....
        /*00a0*/ 	.word	0x00000380


	//   ....[7]....
        /*00a4*/ 	.word	0x000003a0


	//   ....[8]....
        /*00a8*/ 	.word	0x000003c0


	//   ....[9]....
        /*00ac*/ 	.word	0x000003e0


	//----- nvinfo : EIATTR_VRC_CTA_INIT_COUNT
	.align		4
.L_237:
        /*00b0*/ 	.byte	0x02, 0x4a
	.zero		1
	.zero		1


	//----- nvinfo : EIATTR_EXIT_INSTR_OFFSETS
	.align		4
        /*00b4*/ 	.byte	0x04, 0x1c
        /*00b6*/ 	.short	(.L_239 - .L_238)


	//   ....[0]....
.L_238:
        /*00b8*/ 	.word	0x000002f0


	//   ....[1]....
        /*00bc*/ 	.word	0x000003f0


	//   ....[2]....
        /*00c0*/ 	.word	0x00000430


	//----- nvinfo : EIATTR_MAX_THREADS
	.align		4
.L_239:
        /*00c4*/ 	.byte	0x04, 0x05
        /*00c6*/ 	.short	(.L_241 - .L_240)
.L_240:
        /*00c8*/ 	.word	0x00000100
        /*00cc*/ 	.word	0x00000001
        /*00d0*/ 	.word	0x00000001


	//----- nvinfo : EIATTR_CRS_STACK_SIZE
	.align		4
.L_241:
        /*00d4*/ 	.byte	0x04, 0x1e
        /*00d6*/ 	.short	(.L_243 - .L_242)
.L_242:
        /*00d8*/ 	.word	0x00000000


	//----- nvinfo : EIATTR_CBANK_PARAM_SIZE
	.align		4
.L_243:
        /*00dc*/ 	.byte	0x03, 0x19
        /*00de*/ 	.short	0x001c


	//----- nvinfo : EIATTR_PARAM_CBANK
	.align		4
        /*00e0*/ 	.byte	0x04, 0x0a
        /*00e2*/ 	.short	(.L_245 - .L_244)
	.align		4
.L_244:
        /*00e4*/ 	.word	index@(.nv.constant0._Z15mse_loss_kernelPK6__halfS1_Pfi)
        /*00e8*/ 	.short	0x0380
        /*00ea*/ 	.short	0x001c


	//----- nvinfo : EIATTR_SW_WAR
	.align		4
.L_245:
        /*00ec*/ 	.byte	0x04, 0x36
        /*00ee*/ 	.short	(.L_247 - .L_246)
.L_246:
        /*00f0*/ 	.word	0x00000008
.L_247:


//--------------------- .nv.info._Z26upsample2d_backward_kernelPK6__halfPS_iiii --------------------------
	.section	.nv.info._Z26upsample2d_backward_kernelPK6__halfPS_iiii,"",@"SHT_CUDA_INFO"
	.sectionflags	@""
	.align	4


	//----- nvinfo : EIATTR_CUDA_API_VERSION
	.align		4
        /*0000*/ 	.byte	0x04, 0x37
        /*0002*/ 	.short	(.L_249 - .L_248)
.L_248:
        /*0004*/ 	.word	0x00000082


	//----- nvinfo : EIATTR_KPARAM_INFO
	.align		4
.L_249:
        /*0008*/ 	.byte	0x04, 0x17
        /*000a*/ 	.short	(.L_251 - .L_250)
.L_250:
        /*000c*/ 	.word	0x00000000
        /*0010*/ 	.short	0x0005
        /*0012*/ 	.short	0x001c
        /*0014*/ 	.byte	0x00, 0xf0, 0x11, 0x00


	//----- nvinfo : EIATTR_KPARAM_INFO
	.align		4
.L_251:
        /*0018*/ 	.byte	0x04, 0x17
        /*001a*/ 	.short	(.L_253 - .L_252)
.L_252:
        /*001c*/ 	.word	0x00000000
        /*0020*/ 	.short	0x0004
        /*0022*/ 	.short	0x0018
        /*0024*/ 	.byte	0x00, 0xf0, 0x11, 0x00


	//----- nvinfo : EIATTR_KPARAM_INFO
	.align		4
.L_253:
        /*0028*/ 	.byte	0x04, 0x17
        /*002a*/ 	.short	(.L_255 - .L_254)
.L_254:
        /*002c*/ 	.word	0x00000000
        /*0030*/ 	.short	0x0003
        /*0032*/ 	.short	0x0014
        /*0034*/ 	.byte	0x00, 0xf0, 0x11, 0x00


	//----- nvinfo : EIATTR_KPARAM_INFO
	.align		4
.L_255:
        /*0038*/ 	.byte	0x04, 0x17
        /*003a*/ 	.short	(.L_257 - .L_256)
.L_256:
        /*003c*/ 	.word	0x00000000
        /*0040*/ 	.short	0x0002
        /*0042*/ 	.short	0x0010
        /*0044*/ 	.byte	0x00, 0xf0, 0x11, 0x00


	//----- nvinfo : EIATTR_KPARAM_INFO
	.align		4
.L_257:
        /*0048*/ 	.byte	0x04, 0x17
        /*004a*/ 	.short	(.L_259 - .L_258)
.L_258:
        /*004c*/ 	.word	0x00000000
        /*0050*/ 	.short	0x0001
        /*0052*/ 	.short	0x0008
        /*0054*/ 	.byte	0x00, 0xf5, 0x21, 0x00


	//----- nvinfo : EIATTR_KPARAM_INFO
	.align		4
.L_259:
        /*0058*/ 	.byte	0x04, 0x17
        /*005a*/ 	.short	(.L_261 - .L_260)
.L_260:
        /*005c*/ 	.word	0x00000000
        /*0060*/ 	.short	0x0000
        /*0062*/ 	.short	0x0000
        /*0064*/ 	.byte	0x00, 0xf5, 0x21, 0x00


	//----- nvinfo : EIATTR_SPARSE_MMA_MASK
	.align		4
.L_261:
        /*0068*/ 	.byte	0x03, 0x50
        /*006a*/ 	.short	0x0000


	//----- nvinfo : EIATTR_MAXREG_COUNT
	.align		4
        /*006c*/ 	.byte	0x03, 0x1b
        /*006e*/ 	.short	0x0040


	//----- nvinfo : EIATTR_MERCURY_ISA_VERSION
	.align		4
        /*0070*/ 	.byte	0x03, 0x5f
        /*0072*/ 	.short	0x0101


	//----- nvinfo : EIATTR_VRC_CTA_INIT_COUNT
	.align		4
        /*0074*/ 	.byte	0x02, 0x4a
	.zero		1
	.zero		1


	//----- nvinfo : EIATTR_EXIT_INSTR_OFFSETS
	.align		4
        /*0078*/ 	.byte	0x04, 0x1c
        /*007a*/ 	.short	(.L_263 - .L_262)


	//   ....[0]....
.L_262:
        /*007c*/ 	.word	0x000000b0


	//   ....[1]....
        /*0080*/ 	.word	0x00000790


	//----- nvinfo : EIATTR_MAX_THREADS
	.align		4
.L_263:
        /*0084*/ 	.byte	0x04, 0x05
        /*0086*/ 	.short	(.L_265 - .L_264)
.L_264:
        /*0088*/ 	.word	0x00000100
        /*008c*/ 	.word	0x00000001
        /*0090*/ 	.word	0x00000001


	//----- nvinfo : EIATTR_CBANK_PARAM_SIZE
	.align		4
.L_265:
        /*0094*/ 	.byte	0x03, 0x19
        /*0096*/ 	.short	0x0020


	//----- nvinfo : EIATTR_PARAM_CBANK
	.align		4
        /*0098*/ 	.byte	0x04, 0x0a
        /*009a*/ 	.short	(.L_267 - .L_266)
	.align		4
.L_266:
        /*009c*/ 	.word	index@(.nv.constant0._Z26upsample2d_backward_kernelPK6__halfPS_iiii)
        /*00a0*/ 	.short	0x0380
        /*00a2*/ 	.short	0x0020


	//----- nvinfo : EIATTR_SW_WAR
	.align		4
.L_267:
        /*00a4*/ 	.byte	0x04, 0x36
        /*00a6*/ 	.short	(.L_269 - .L_268)
.L_268:
        /*00a8*/ 	.word	0x00000008
.L_269:


//--------------------- .nv.info._Z30upsample2d_forward_fast_kernelPK6__halfPS_iiii --------------------------
	.section	.nv.info._Z30upsample2d_forward_fast_kernelPK6__halfPS_iiii,"",@"SHT_CUDA_INFO"
	.sectionflags	@""
	.align	4


	//----- nvinfo : EIATTR_CUDA_API_VERSION
	.align		4
        /*0000*/ 	.byte	0x04, 0x37
        /*0002*/ 	.short	(.L_271 - .L_270)
.L_270:
        /*0004*/ 	.word	0x00000082


	//----- nvinfo : EIATTR_KPARAM_INFO
	.align		4
.L_271:
        /*0008*/ 	.byte	0x04, 0x17
        /*000a*/ 	.short	(.L_273 - .L_272)
.L_272:
        /*000c*/ 	.word	0x00000000
        /*0010*/ 	.short	0x0005
        /*0012*/ 	.short	0x001c
        /*0014*/ 	.byte	0x00, 0xf0, 0x11, 0x00


	//----- nvinfo : EIATTR_KPARAM_INFO
	.align		4
.L_273:
        /*0018*/ 	.byte	0x04, 0x17
        /*001a*/ 	.short	(.L_275 - .L_274)
.L_274:
        /*001c*/ 	.word	0x00000000
        /*0020*/ 	.short	0x0004
        /*0022*/ 	.short	0x0018
        /*0024*/ 	.byte	0x00, 0xf0, 0x11, 0x00


	//----- nvinfo : EIATTR_KPARAM_INFO
	.align		4
.L_275:
        /*0028*/ 	.byte	0x04, 0x17
        /*002a*/ 	.short	(.L_277 - .L_276)
.L_276:
        /*002c*/ 	.word	0x00000000
        /*0030*/ 	.short	0x0003
        /*0032*/ 	.short	0x0014
        /*0034*/ 	.byte	0x00, 0xf0, 0x11, 0x00


	//----- nvinfo : EIATTR_KPARAM_INFO
	.align		4
.L_277:
        /*0038*/ 	.byte	0x04, 0x17
        /*003a*/ 	.short	(.L_279 - .L_278)
.L_278:
        /*003c*/ 	.word	0x00000000
        /*0040*/ 	.short	0x0002
        /*0042*/ 	.short	0x0010
        /*0044*/ 	.byte	0x00, 0xf0, 0x11, 0x00


	//----- nvinfo : EIATTR_KPARAM_INFO
	.align		4
.L_279:
        /*0048*/ 	.byte	0x04, 0x17
        /*004a*/ 	.short	(.L_281 - .L_280)
.L_280:
        /*004c*/ 	.word	0x00000000
        /*0050*/ 	.short	0x0001
        /*0052*/ 	.short	0x0008
        /*0054*/ 	.byte	0x00, 0xf5, 0x21, 0x00


	//----- nvinfo : EIATTR_KPARAM_INFO
	.align		4
.L_281:
        /*0058*/ 	.byte	0x04, 0x17
        /*005a*/ 	.short	(.L_283 - .L_282)
.L_282:
        /*005c*/ 	.word	0x00000000
        /*0060*/ 	.short	0x0000
        /*0062*/ 	.short	0x0000
        /*0064*/ 	.byte	0x00, 0xf5, 0x21, 0x00


	//----- nvinfo : EIATTR_SPARSE_MMA_MASK
	.align		4
.L_283:
        /*0068*/ 	.byte	0x03, 0x50
        /*006a*/ 	.short	0x0000


	//----- nvinfo : EIATTR_MAXREG_COUNT
	.align		4
        /*006c*/ 	.byte	0x03, 0x1b
        /*006e*/ 	.short	0x0040


	//----- nvinfo : EIATTR_MERCURY_ISA_VERSION
	.align		4
        /*0070*/ 	.byte	0x03, 0x5f
        /*0072*/ 	.short	0x0101


	//----- nvinfo : EIATTR_VRC_CTA_INIT_COUNT
	.align		4
        /*0074*/ 	.byte	0x02, 0x4a
	.zero		1
	.zero		1


	//----- nvinfo : EIATTR_EXIT_INSTR_OFFSETS
	.align		4
        /*0078*/ 	.byte	0x04, 0x1c
        /*007a*/ 	.short	(.L_285 - .L_284)


	//   ....[0]....
.L_284:
        /*007c*/ 	.word	0x000000b0


	//   ....[1]....
        /*0080*/ 	.word	0x000006e0


	//----- nvinfo : EIATTR_MAX_THREADS
	.align		4
.L_285:
        /*0084*/ 	.byte	0x04, 0x05
        /*0086*/ 	.short	(.L_287 - .L_286)
.L_286:
        /*0088*/ 	.word	0x00000100
        /*008c*/ 	.word	0x00000001
        /*0090*/ 	.word	0x00000001


	//----- nvinfo : EIATTR_CBANK_PARAM_SIZE
	.align		4
.L_287:
        /*0094*/ 	.byte	0x03, 0x19
        /*0096*/ 	.short	0x0020


	//----- nvinfo : EIATTR_PARAM_CBANK
	.align		4
        /*0098*/ 	.byte	0x04, 0x0a
        /*009a*/ 	.short	(.L_289 - .L_288)
	.align		4
.L_288:
        /*009c*/ 	.word	index@(.nv.constant0._Z30upsample2d_forward_fast_kernelPK6__halfPS_iiii)
        /*00a0*/ 	.short	0x0380
        /*00a2*/ 	.short	0x0020


	//----- nvinfo : EIATTR_SW_WAR
	.align		4
.L_289:
        /*00a4*/ 	.byte	0x04, 0x36
        /*00a6*/ 	.short	(.L_291 - .L_290)
.L_290:
        /*00a8*/ 	.word	0x00000008
.L_291:


//--------------------- .nv.info._Z25upsample2d_forward_kernelPK6__halfPS_iiii --------------------------
	.section	.nv.info._Z25upsample2d_forward_kernelPK6__halfPS_iiii,"",@"SHT_CUDA_INFO"
	.sectionflags	@""
	.align	4


	//----- nvinfo : EIATTR_CUDA_API_VERSION
	.align		4
        /*0000*/ 	.byte	0x04, 0x37
        /*0002*/ 	.short	(.L_293 - .L_292)
.L_292:
        /*0004*/ 	.word	0x00000082


	//----- nvinfo : EIATTR_KPARAM_INFO
	.align		4
.L_293:
        /*0008*/ 	.byte	0x04, 0x17
        /*000a*/ 	.short	(.L_295 - .L_294)
.L_294:
        /*000c*/ 	.word	0x00000000
        /*0010*/ 	.short	0x0005
        /*0012*/ 	.short	0x001c
        /*0014*/ 	.byte	0x00, 0xf0, 0x11, 0x00


	//----- nvinfo : EIATTR_KPARAM_INFO
	.align		4
.L_295:
        /*0018*/ 	.byte	0x04, 0x17
        /*001a*/ 	.short	(.L_297 - .L_296)
.L_296:
        /*001c*/ 	.word	0x00000000
        /*0020*/ 	.short	0x0004
        /*0022*/ 	.short	0x0018
        /*0024*/ 	.byte	0x00, 0xf0, 0x11, 0x00


	//----- nvinfo : EIATTR_KPARAM_INFO
	.align		4
.L_297:
        /*0028*/ 	.byte	0x04, 0x17
        /*002a*/ 	.short	(.L_299 - .L_298)
.L_298:
        /*002c*/ 	.word	0x00000000
        /*0030*/ 	.short	0x0003
        /*0032*/ 	.short	0x0014
        /*0034*/ 	.byte	0x00, 0xf0, 0x11, 0x00


	//----- nvinfo : EIATTR_KPARAM_INFO
	.align		4
.L_299:
        /*0038*/ 	.byte	0x04, 0x17
        /*003a*/ 	.short	(.L_301 - .L_300)
.L_300:
        /*003c*/ 	.word	0x00000000
        /*0040*/ 	.short	0x0002
        /*0042*/ 	.short	0x0010
        /*0044*/ 	.byte	0x00, 0xf0, 0x11, 0x00


	//----- nvinfo : EIATTR_KPARAM_INFO
	.align		4
.L_301:
        /*0048*/ 	.byte	0x04, 0x17
        /*004a*/ 	.short	(.L_303 - .L_302)
.L_302:
        /*004c*/ 	.word	0x00000000
        /*0050*/ 	.short	0x0001
        /*0052*/ 	.short	0x0008
        /*0054*/ 	.byte	0x00, 0xf5, 0x21, 0x00


	//----- nvinfo : EIATTR_KPARAM_INFO
	.align		4
.L_303:
        /*0058*/ 	.byte	0x04, 0x17
        /*005a*/ 	.short	(.L_305 - .L_304)
.L_304:
        /*005c*/ 	.word	0x00000000
        /*0060*/ 	.short	0x0000
        /*0062*/ 	.short	0x0000
        /*0064*/ 	.byte	0x00, 0xf5, 0x21, 0x00


	//----- nvinfo : EIATTR_SPARSE_MMA_MASK
	.align		4
.L_305:
        /*0068*/ 	.byte	0x03, 0x50
        /*006a*/ 	.short	0x0000


	//----- nvinfo : EIATTR_MAXREG_COUNT
	.align		4
        /*006c*/ 	.byte	0x03, 0x1b
        /*006e*/ 	.short	0x0040


	//----- nvinfo : EIATTR_MERCURY_ISA_VERSION
	.align		4
        /*0070*/ 	.byte	0x03, 0x5f
        /*0072*/ 	.short	0x0101


	//----- nvinfo : EIATTR_VRC_CTA_INIT_COUNT
	.align		4
        /*0074*/ 	.byte	0x02, 0x4a
	.zero		1
	.zero		1


	//----- nvinfo : EIATTR_EXIT_INSTR_OFFSETS
	.align		4
        /*0078*/ 	.byte	0x04, 0x1c
        /*007a*/ 	.short	(.L_307 - .L_306)


	//   ....[0]....
.L_306:
        /*007c*/ 	.word	0x000000d0


	//   ....[1]....
        /*0080*/ 	.word	0x000006f0


	//----- nvinfo : EIATTR_MAX_THREADS
	.align		4
.L_307:
        /*0084*/ 	.byte	0x04, 0x05
        /*0086*/ 	.short	(.L_309 - .L_308)
.L_308:
        /*0088*/ 	.word	0x00000100
        /*008c*/ 	.word	0x00000001
        /*0090*/ 	.word	0x00000001


	//----- nvinfo : EIATTR_CBANK_PARAM_SIZE
	.align		4
.L_309:
        /*0094*/ 	.byte	0x03, 0x19
        /*0096*/ 	.short	0x0020


	//----- nvinfo : EIATTR_PARAM_CBANK
	.align		4
        /*0098*/ 	.byte	0x04, 0x0a
        /*009a*/ 	.short	(.L_311 - .L_310)
	.align		4
.L_310:
        /*009c*/ 	.word	index@(.nv.constant0._Z25upsample2d_forward_kernelPK6__halfPS_iiii)
        /*00a0*/ 	.short	0x0380
        /*00a2*/ 	.short	0x0020


	//----- nvinfo : EIATTR_SW_WAR
	.align		4
.L_311:
        /*00a4*/ 	.byte	0x04, 0x36
        /*00a6*/ 	.short	(.L_313 - .L_312)
.L_312:
        /*00a8*/ 	.word	0x00000008
.L_313:


//--------------------- .nv.info._Z11zero_kernelP6__halfi --------------------------
	.section	.nv.info._Z11zero_kernelP6__halfi,"",@"SHT_CUDA_INFO"
	.sectionflags	@""
	.align	4


	//----- nvinfo : EIATTR_CUDA_API_VERSION
	.align		4
        /*0000*/ 	.byte	0x04, 0x37
        /*0002*/ 	.short	(.L_315 - .L_314)
.L_314:
        /*0004*/ 	.word	0x00000082


	//----- nvinfo : EIATTR_KPARAM_INFO
	.align		4
.L_315:
        /*0008*/ 	.byte	0x04, 0x17
        /*000a*/ 	.short	(.L_317 - .L_316)
.L_316:
        /*000c*/ 	.word	0x00000000
        /*0010*/ 	.short	0x0001
        /*0012*/ 	.short	0x0008
        /*0014*/ 	.byte	0x00, 0xf0, 0x11, 0x00


	//----- nvinfo : EIATTR_KPARAM_INFO
	.align		4
.L_317:
        /*0018*/ 	.byte	0x04, 0x17
        /*001a*/ 	.short	(.L_319 - .L_318)
.L_318:
        /*001c*/ 	.word	0x00000000
        /*0020*/ 	.short	0x0000
        /*0022*/ 	.short	0x0000
        /*0024*/ 	.byte	0x00, 0xf5, 0x21, 0x00


	//----- nvinfo : EIATTR_SPARSE_MMA_MASK
	.align		4
.L_319:
        /*0028*/ 	.byte	0x03, 0x50
        /*002a*/ 	.short	0x0000


	//----- nvinfo : EIATTR_MAXREG_COUNT
	.align		4
        /*002c*/ 	.byte	0x03, 0x1b
        /*002e*/ 	.short	0x0040


	//----- nvinfo : EIATTR_MERCURY_ISA_VERSION
	.align		4
        /*0030*/ 	.byte	0x03, 0x5f
        /*0032*/ 	.short	0x0101


	//----- nvinfo : EIATTR_VRC_CTA_INIT_COUNT
	.align		4
        /*0034*/ 	.byte	0x02, 0x4a
	.zero		1
	.zero		1


	//----- nvinfo : EIATTR_EXIT_INSTR_OFFSETS
	.align		4
        /*0038*/ 	.byte	0x04, 0x1c
        /*003a*/ 	.short	(.L_321 - .L_320)


	//   ....[0]....
.L_320:
        /*003c*/ 	.word	0x000000d0


	//   ....[1]....
        /*0040*/ 	.word	0x000000f0


	//   ....[2]....
        /*0044*/ 	.word	0x00000130


	//----- nvinfo : EIATTR_MAX_THREADS
	.align		4
.L_321:
        /*0048*/ 	.byte	0x04, 0x05
        /*004a*/ 	.short	(.L_323 - .L_322)
.L_322:
        /*004c*/ 	.word	0x00000100
        /*0050*/ 	.word	0x00000001
        /*0054*/ 	.word	0x00000001


	//----- nvinfo : EIATTR_CBANK_PARAM_SIZE
	.align		4
.L_323:
        /*0058*/ 	.byte	0x03, 0x19
        /*005a*/ 	.short	0x000c


	//----- nvinfo : EIATTR_PARAM_CBANK
	.align		4
        /*005c*/ 	.byte	0x04, 0x0a
        /*005e*/ 	.short	(.L_325 - .L_324)
	.align		4
.L_324:
        /*0060*/ 	.word	index@(.nv.constant0._Z11zero_kernelP6__halfi)
        /*0064*/ 	.short	0x0380
        /*0066*/ 	.short	0x000c


	//----- nvinfo : EIATTR_SW_WAR
	.align		4
.L_325:
        /*0068*/ 	.byte	0x04, 0x36
        /*006a*/ 	.short	(.L_327 - .L_326)
.L_326:
        /*006c*/ 	.word	0x00000008
.L_327:


//--------------------- .nv.info._Z25maxpool2d_backward_kernelPK6__halfPKaPS_iiii --------------------------
	.section	.nv.info._Z25maxpool2d_backward_kernelPK6__halfPKaPS_iiii,"",@"SHT_CUDA_INFO"
	.sectionflags	@""
	.align	4


	//----- nvinfo : EIATTR_CUDA_API_VERSION
	.align		4
        /*0000*/ 	.byte	0x04, 0x37
        /*0002*/ 	.short	(.L_329 - .L_328)
.L_328:
        /*0004*/ 	.word	0x00000082


	//----- nvinfo : EIATTR_KPARAM_INFO
	.align		4
.L_329:
        /*0008*/ 	.byte	0x04, 0x17
        /*000a*/ 	.short	(.L_331 - .L_330)
.L_330:
        /*000c*/ 	.word	0x00000000
        /*0010*/ 	.short	0x0006
        /*0012*/ 	.short	0x0024
        /*0014*/ 	.byte	0x00, 0xf0, 0x11, 0x00


	//----- nvinfo : EIATTR_KPARAM_INFO
	.align		4
.L_331:
        /*0018*/ 	.byte	0x04, 0x17
        /*001a*/ 	.short	(.L_333 - .L_332)
.L_332:
        /*001c*/ 	.word	0x00000000
        /*0020*/ 	.short	0x0005
        /*0022*/ 	.short	0x0020
        /*0024*/ 	.byte	0x00, 0xf0, 0x11, 0x00


	//----- nvinfo : EIATTR_KPARAM_INFO
	.align		4
.L_333:
        /*0028*/ 	.byte	0x04, 0x17
        /*002a*/ 	.short	(.L_335 - .L_334)
.L_334:
        /*002c*/ 	.word	0x00000000
        /*0030*/ 	.short	0x0004
        /*0032*/ 	.short	0x001c
        /*0034*/ 	.byte	0x00, 0xf0, 0x11, 0x00


	//----- nvinfo : EIATTR_KPARAM_INFO
	.align		4
.L_335:
        /*0038*/ 	.byte	0x04, 0x17
        /*003a*/ 	.short	(.L_337 - .L_336)
.L_336:
        /*003c*/ 	.word	0x00000000
        /*0040*/ 	.short	0x0003
        /*0042*/ 	.short	0x0018
        /*0044*/ 	.byte	0x00, 0xf0, 0x11, 0x00


	//----- nvinfo : EIATTR_KPARAM_INFO
	.align		4
.L_337:
        /*0048*/ 	.byte	0x04, 0x17
        /*004a*/ 	.short	(.L_339 - .L_338)
.L_338:
        /*004c*/ 	.word	0x00000000
        /*0050*/ 	.short	0x0002
        /*0052*/ 	.short	0x0010
        /*0054*/ 	.byte	0x00, 0xf5, 0x21, 0x00


	//----- nvinfo : EIATTR_KPARAM_INFO
	.align		4
.L_339:
        /*0058*/ 	.byte	0x04, 0x17
        /*005a*/ 	.short	(.L_341 - .L_340)
.L_340:
        /*005c*/ 	.word	0x00000000
        /*0060*/ 	.short	0x0001
        /*0062*/ 	.short	0x0008
        /*0064*/ 	.byte	0x00, 0xf5, 0x21, 0x00


	//----- nvinfo : EIATTR_KPARAM_INFO
	.align		4
.L_341:
        /*0068*/ 	.byte	0x04, 0x17
        /*006a*/ 	.short	(.L_343 - .L_342)
.L_342:
        /*006c*/ 	.word	0x00000000
        /*0070*/ 	.short	0x0000
        /*0072*/ 	.short	0x0000
        /*0074*/ 	.byte	0x00, 0xf5, 0x21, 0x00


	//----- nvinfo : EIATTR_SPARSE_MMA_MASK
	.align		4
.L_343:
        /*0078*/ 	.byte	0x03, 0x50
        /*007a*/ 	.short	0x0000


	//----- nvinfo : EIATTR_MAXREG_COUNT
	.align		4
        /*007c*/ 	.byte	0x03, 0x1b
        /*007e*/ 	.short	0x0040


	//----- nvinfo : EIATTR_MERCURY_ISA_VERSION
	.align		4
        /*0080*/ 	.byte	0x03, 0x5f
        /*0082*/ 	.short	0x0101


	//----- nvinfo : EIATTR_VRC_CTA_INIT_COUNT
	.align		4
        /*0084*/ 	.byte	0x02, 0x4a
	.zero		1
	.zero		1


	//----- nvinfo : EIATTR_EXIT_INSTR_OFFSETS
	.align		4
        /*0088*/ 	.byte	0x04, 0x1c
        /*008a*/ 	.short	(.L_345 - .L_344)


	//   ....[0]....
.L_344:
        /*008c*/ 	.word	0x000000f0


	//   ....[1]....
        /*0090*/ 	.word	0x00000820


	//----- nvinfo : EIATTR_MAX_THREADS
	.align		4
.L_345:
        /*0094*/ 	.byte	0x04, 0x05
        /*0096*/ 	.short	(.L_347 - .L_346)
.L_346:
        /*0098*/ 	.word	0x00000100
        /*009c*/ 	.word	0x00000001
        /*00a0*/ 	.word	0x00000001


	//----- nvinfo : EIATTR_CRS_STACK_SIZE
	.align		4
.L_347:
        /*00a4*/ 	.byte	0x04, 0x1e
        /*00a6*/ 	.short	(.L_349 - .L_348)
.L_348:
        /*00a8*/ 	.word	0x00000000


	//----- nvinfo : EIATTR_CBANK_PARAM_SIZE
	.align		4
.L_349:
        /*00ac*/ 	.byte	0x03, 0x19
        /*00ae*/ 	.short	0x0028


	//----- nvinfo : EIATTR_PARAM_CBANK
	.align		4
        /*00b0*/ 	.byte	0x04, 0x0a
        /*00b2*/ 	.short	(.L_351 - .L_350)
	.align		4
.L_350:
        /*00b4*/ 	.word	index@(.nv.constant0._Z25maxpool2d_backward_kernelPK6__halfPKaPS_iiii)
        /*00b8*/ 	.short	0x0380
        /*00ba*/ 	.short	0x0028


	//----- nvinfo : EIATTR_SW_WAR
	.align		4
.L_351:
        /*00bc*/ 	.byte	0x04, 0x36
        /*00be*/ 	.short	(.L_353 - .L_352)
.L_352:
        /*00c0*/ 	.word	0x00000008
.L_353:


//--------------------- .nv.info._Z28maxpool2d_forward_vec_kernelPK6__halfPS_Paiiii --------------------------
	.section	.nv.info._Z28maxpool2d_forward_vec_kernelPK6__halfPS_Paiiii,"",@"SHT_CUDA_INFO"
	.sectionflags	@""
	.align	4


	//----- nvinfo : EIATTR_CUDA_API_VERSION
	.align		4
        /*0000*/ 	.byte	0x04, 0x37
        /*0002*/ 	.short	(.L_355 - .L_354)
.L_354:
        /*0004*/ 	.word	0x00000082


	//----- nvinfo : EIATTR_KPARAM_INFO
	.align		4
.L_355:
        /*0008*/ 	.byte	0x04, 0x17
        /*000a*/ 	.short	(.L_357 - .L_356)
.L_356:
        /*000c*/ 	.word	0x00000000
        /*0010*/ 	.short	0x0006
        /*0012*/ 	.short	0x0024
        /*0014*/ 	.byte	0x00, 0xf0, 0x11, 0x00


	//----- nvinfo : EIATTR_KPARAM_INFO
	.align		4
.L_357:
        /*0018*/ 	.byte	0x04, 0x17
        /*001a*/ 	.short	(.L_359 - .L_358)
.L_358:
        /*001c*/ 	.word	0x00000000
        /*0020*/ 	.short	0x0005
        /*0022*/ 	.short	0x0020
        /*0024*/ 	.byte	0x00, 0xf0, 0x11, 0x00


	//----- nvinfo : EIATTR_KPARAM_INFO
	.align		4
.L_359:
        /*0028*/ 	.byte	0x04, 0x17
        /*002a*/ 	.short	(.L_361 - .L_360)
.L_360:
        /*002c*/ 	.word	0x00000000
        /*0030*/ 	.short	0x0004
        /*0032*/ 	.short	0x001c
        /*0034*/ 	.byte	0x00, 0xf0, 0x11, 0x00


	//----- nvinfo : EIATTR_KPARAM_INFO
	.align		4
.L_361:
        /*0038*/ 	.byte	0x04, 0x17
        /*003a*/ 	.short	(.L_363 - .L_362)
.L_362:
        /*003c*/ 	.word	0x00000000
        /*0040*/ 	.short	0x0003
        /*0042*/ 	.short	0x0018
        /*0044*/ 	.byte	0x00, 0xf0, 0x11, 0x00


	//----- nvinfo : EIATTR_KPARAM_INFO
	.align		4
.L_363:
        /*0048*/ 	.byte	0x04, 0x17
        /*004a*/ 	.short	(.L_365 - .L_364)
.L_364:
        /*004c*/ 	.word	0x00000000
        /*0050*/ 	.short	0x0002
        /*0052*/ 	.short	0x0010
        /*0054*/ 	.byte	0x00, 0xf5, 0x21, 0x00


	//----- nvinfo : EIATTR_KPARAM_INFO
	.align		4
.L_365:
        /*0058*/ 	.byte	0x04, 0x17
        /*005a*/ 	.short	(.L_367 - .L_366)
.L_366:
        /*005c*/ 	.word	0x00000000
        /*0060*/ 	.short	0x0001
        /*0062*/ 	.short	0x0008
        /*0064*/ 	.byte	0x00, 0xf5, 0x21, 0x00


	//----- nvinfo : EIATTR_KPARAM_INFO
	.align		4
.L_367:
        /*0068*/ 	.byte	0x04, 0x17
        /*006a*/ 	.short	(.L_369 - .L_368)
.L_368:
        /*006c*/ 	.word	0x00000000
        /*0070*/ 	.short	0x0000
        /*0072*/ 	.short	0x0000
        /*0074*/ 	.byte	0x00, 0xf5, 0x21, 0x00


	//----- nvinfo : EIATTR_SPARSE_MMA_MASK
	.align		4
.L_369:
        /*0078*/ 	.byte	0x03, 0x50
        /*007a*/ 	.short	0x0000


	//----- nvinfo : EIATTR_MAXREG_COUNT
	.align		4
        /*007c*/ 	.byte	0x03, 0x1b
        /*007e*/ 	.short	0x0040


	//----- nvinfo : EIATTR_MERCURY_ISA_VERSION
	.align		4
        /*0080*/ 	.byte	0x03, 0x5f
        /*0082*/ 	.short	0x0101


	//----- nvinfo : EIATTR_VRC_CTA_INIT_COUNT
	.align		4
        /*0084*/ 	.byte	0x02, 0x4a
	.zero		1
	.zero		1


	//----- nvinfo : EIATTR_EXIT_INSTR_OFFSETS
	.align		4
        /*0088*/ 	.byte	0x04, 0x1c
        /*008a*/ 	.short	(.L_371 - .L_370)


	//   ....[0]....
.L_370:
        /*008c*/ 	.word	0x00000110


	//   ....[1]....
        /*0090*/ 	.word	0x000009b0


	//----- nvinfo : EIATTR_MAX_THREADS
	.align		4
.L_371:
        /*0094*/ 	.byte	0x04, 0x05
        /*0096*/ 	.short	(.L_373 - .L_372)
.L_372:
        /*0098*/ 	.word	0x00000100
        /*009c*/ 	.word	0x00000001
        /*00a0*/ 	.word	0x00000001


	//----- nvinfo : EIATTR_CBANK_PARAM_SIZE
	.align		4
.L_373:
        /*00a4*/ 	.byte	0x03, 0x19
        /*00a6*/ 	.short	0x0028


	//----- nvinfo : EIATTR_PARAM_CBANK
	.align		4
        /*00a8*/ 	.byte	0x04, 0x0a
        /*00aa*/ 	.short	(.L_375 - .L_374)
	.align		4
.L_374:
        /*00ac*/ 	.word	index@(.nv.constant0._Z28maxpool2d_forward_vec_kernelPK6__halfPS_Paiiii)
        /*00b0*/ 	.short	0x0380
        /*00b2*/ 	.short	0x0028


	//----- nvinfo : EIATTR_SW_WAR
	.align		4
.L_375:
        /*00b4*/ 	.byte	0x04, 0x36
        /*00b6*/ 	.short	(.L_377 - .L_376)
.L_376:
        /*00b8*/ 	.word	0x00000008
.L_377:


//--------------------- .nv.info._Z24maxpool2d_forward_kernelPK6__halfPS_Paiiii --------------------------
	.section	.nv.info._Z24maxpool2d_forward_kernelPK6__halfPS_Paiiii,"",@"SHT_CUDA_INFO"
	.sectionflags	@""
	.align	4


	//----- nvinfo : EIATTR_CUDA_API_VERSION
	.align		4
        /*0000*/ 	.byte	0x04, 0x37
        /*0002*/ 	.short	(.L_379 - .L_378)
.L_378:
        /*0004*/ 	.word	0x00000082


	//----- nvinfo : EIATTR_KPARAM_INFO
	.align		4
.L_379:
        /*0008*/ 	.byte	0x04, 0x17
        /*000a*/ 	.short	(.L_381 - .L_380)
.L_380:
        /*000c*/ 	.word	0x00000000
        /*0010*/ 	.short	0x0006
        /*0012*/ 	.short	0x0024
        /*0014*/ 	.byte	0x00, 0xf0, 0x11, 0x00


	//----- nvinfo : EIATTR_KPARAM_INFO
	.align		4
.L_381:
        /*0018*/ 	.byte	0x04, 0x17
        /*001a*/ 	.short	(.L_383 - .L_382)
.L_382:
        /*001c*/ 	.word	0x00000000
        /*0020*/ 	.short	0x0005
        /*0022*/ 	.short	0x0020
        /*0024*/ 	.byte	0x00, 0xf0, 0x11, 0x00


	//----- nvinfo : EIATTR_KPARAM_INFO
	.align		4
.L_383:
        /*0028*/ 	.byte	0x04, 0x17
        /*002a*/ 	.short	(.L_385 - .L_384)
.L_384:
        /*002c*/ 	.word	0x00000000
        /*0030*/ 	.short	0x0004
        /*0032*/ 	.short	0x001c
        /*0034*/ 	.byte	0x00, 0xf0, 0x11, 0x00


	//----- nvinfo : EIATTR_KPARAM_INFO
	.align		4
.L_385:
        /*0038*/ 	.byte	0x04, 0x17
        /*003a*/ 	.short	(.L_387 - .L_386)
.L_386:
        /*003c*/ 	.word	0x00000000
        /*0040*/ 	.short	0x0003
        /*0042*/ 	.short	0x0018
        /*0044*/ 	.byte	0x00, 0xf0, 0x11, 0x00


	//----- nvinfo : EIATTR_KPARAM_INFO
	.align		4
.L_387:
        /*0048*/ 	.byte	0x04, 0x17
        /*004a*/ 	.short	(.L_389 - .L_388)
.L_388:
        /*004c*/ 	.word	0x00000000
        /*0050*/ 	.short	0x0002
        /*0052*/ 	.short	0x0010
        /*0054*/ 	.byte	0x00, 0xf5, 0x21, 0x00


	//----- nvinfo : EIATTR_KPARAM_INFO
	.align		4
.L_389:
        /*0058*/ 	.byte	0x04, 0x17
        /*005a*/ 	.short	(.L_391 - .L_390)
.L_390:
        /*005c*/ 	.word	0x00000000
        /*0060*/ 	.short	0x0001
        /*0062*/ 	.short	0x0008
        /*0064*/ 	.byte	0x00, 0xf5, 0x21, 0x00


	//----- nvinfo : EIATTR_KPARAM_INFO
	.align		4
.L_391:
        /*0068*/ 	.byte	0x04, 0x17
        /*006a*/ 	.short	(.L_393 - .L_392)
.L_392:
        /*006c*/ 	.word	0x00000000
        /*0070*/ 	.short	0x0000
        /*0072*/ 	.short	0x0000
        /*0074*/ 	.byte	0x00, 0xf5, 0x21, 0x00


	//----- nvinfo : EIATTR_SPARSE_MMA_MASK
	.align		4
.L_393:
        /*0078*/ 	.byte	0x03, 0x50
        /*007a*/ 	.short	0x0000


	//----- nvinfo : EIATTR_MAXREG_COUNT
	.align		4
        /*007c*/ 	.byte	0x03, 0x1b
        /*007e*/ 	.short	0x0040


	//----- nvinfo : EIATTR_MERCURY_ISA_VERSION
	.align		4
        /*0080*/ 	.byte	0x03, 0x5f
        /*0082*/ 	.short	0x0101


	//----- nvinfo : EIATTR_VRC_CTA_INIT_COUNT
	.align		4
        /*0084*/ 	.byte	0x02, 0x4a
	.zero		1
	.zero		1


	//----- nvinfo : EIATTR_EXIT_INSTR_OFFSETS
	.align		4
        /*0088*/ 	.byte	0x04, 0x1c
        /*008a*/ 	.short	(.L_395 - .L_394)


	//   ....[0]....
.L_394:
        /*008c*/ 	.word	0x000000f0


	//   ....[1]....
        /*0090*/ 	.word	0x00000880


	//----- nvinfo : EIATTR_MAX_THREADS
	.align		4
.L_395:
        /*0094*/ 	.byte	0x04, 0x05
        /*0096*/ 	.short	(.L_397 - .L_396)
.L_396:
        /*0098*/ 	.word	0x00000100
        /*009c*/ 	.word	0x00000001
        /*00a0*/ 	.word	0x00000001


	//----- nvinfo : EIATTR_CBANK_PARAM_SIZE
	.align		4
.L_397:
        /*00a4*/ 	.byte	0x03, 0x19
        /*00a6*/ 	.short	0x0028


	//----- nvinfo : EIATTR_PARAM_CBANK
	.align		4
        /*00a8*/ 	.byte	0x04, 0x0a
        /*00aa*/ 	.short	(.L_399 - .L_398)
	.align		4
.L_398:
        /*00ac*/ 	.word	index@(.nv.constant0._Z24maxpool2d_forward_kernelPK6__halfPS_Paiiii)
        /*00b0*/ 	.short	0x0380
        /*00b2*/ 	.short	0x0028


	//----- nvinfo : EIATTR_SW_WAR
	.align		4
.L_399:
        /*00b4*/ 	.byte	0x04, 0x36
        /*00b6*/ 	.short	(.L_401 - .L_400)
.L_400:
        /*00b8*/ 	.word	0x00000008
.L_401:


//--------------------- .nv.callgraph             --------------------------
	.section	.nv.callgraph,"",@"SHT_CUDA_CALLGRAPH"
	.align	4
	.sectionentsize	8
	.align		4
        /*0000*/ 	.word	0x00000000
	.align		4
        /*0004*/ 	.word	0xffffffff
	.align		4
        /*0008*/ 	.word	0x00000000
	.align		4
        /*000c*/ 	.word	0xfffffffe
	.align		4
        /*0010*/ 	.word	0x00000000
	.align		4
        /*0014*/ 	.word	0xfffffffd
	.align		4
        /*0018*/ 	.word	0x00000000
	.align		4
        /*001c*/ 	.word	0xfffffffc


//--------------------- .text._Z21sgd_bias_kernel_localPfP6__halfPKffi --------------------------
	.section	.text._Z21sgd_bias_kernel_localPfP6__halfPKffi,"ax",@progbits
	.align	128
.text._Z21sgd_bias_kernel_localPfP6__halfPKffi:
        .type           _Z21sgd_bias_kernel_localPfP6__halfPKffi,@function
        .size           _Z21sgd_bias_kernel_localPfP6__halfPKffi,(.L_x_60 - _Z21sgd_bias_kernel_localPfP6__halfPKffi)
        .other          _Z21sgd_bias_kernel_localPfP6__halfPKffi,@"STO_CUDA_ENTRY STV_DEFAULT"
_Z21sgd_bias_kernel_localPfP6__halfPKffi:
[----:B------:R-:W-:Y:S01]  /*0000*/  LDC R1, c[0x0][0x37c] ;  /* 0x0000df00ff017b82 */ /* 0x000fe20000000800 */
[----:B------:R-:W0:Y:S07]  /*0010*/  S2R R0, SR_TID.X ;  /* 0x0000000000007919 */ /* 0x000e2e0000002100 */
[----:B------:R-:W0:Y:S01]  /*0020*/  S2UR UR4, SR_CTAID.X ;  /* 0x00000000000479c3 */ /* 0x000e220000002500 */
[----:B------:R-:W1:Y:S07]  /*0030*/  LDCU UR5, c[0x0][0x39c] ;  /* 0x00007380ff0577ac */ /* 0x000e6e0008000800 */
[----:B------:R-:W0:Y:S02]  /*0040*/  LDC R9, c[0x0][0x360] ;  /* 0x0000d800ff097b82 */ /* 0x000e240000000800 */
[----:B0-----:R-:W-:-:S05]  /*0050*/  IMAD R9, R9, UR4, R0 ;  /* 0x0000000409097c24 */ /* 0x001fca000f8e0200 */
[----:B-1----:R-:W-:-:S13]  /*0060*/  ISETP.GE.AND P0, PT, R9, UR5, PT ;  /* 0x0000000509007c0c */ /* 0x002fda000bf06270 */
[----:B------:R-:W-:Y:S05]  /*0070*/  @P0 EXIT ;  /* 0x000000000000094d */ /* 0x000fea0003800000 */
[----:B------:R-:W0:Y:S01]  /*0080*/  LDC.64 R4, c[0x0][0x390] ;  /* 0x0000e400ff047b82 */ /* 0x000e220000000a00 */
[----:B------:R-:W1:Y:S01]  /*0090*/  LDCU.64 UR4, c[0x0][0x358] ;  /* 0x00006b00ff0477ac */ /* 0x000e620008000a00 */
[----:B------:R-:W2:Y:S06]  /*00a0*/  LDCU UR6, c[0x0][0x398] ;  /* 0x00007300ff0677ac */ /* 0x000eac0008000800 */
[----:B------:R-:W3:Y:S08]  /*00b0*/  LDC.64 R2, c[0x0][0x380] ;  /* 0x0000e000ff027b82 */ /* 0x000ef00000000a00 */
[----:B------:R-:W4:Y:S01]  /*00c0*/  LDC.64 R6, c[0x0][0x388] ;  /* 0x0000e200ff067b82 */ /* 0x000f220000000a00 */
[----:B0-----:R-:W-:-:S06]  /*00d0*/  IMAD.WIDE R4, R9, 0x4, R4 ;  /* 0x0000000409047825 */ /* 0x001fcc00078e0204 */
[----:B-1----:R-:W2:Y:S01]  /*00e0*/  LDG.E.CONSTANT R5, desc[UR4][R4.64] ;  /* 0x0000000404057981 */ /* 0x002ea2000c1e9900 */
[----:B---3--:R-:W-:-:S05]  /*00f0*/  IMAD.WIDE R2, R9, 0x4, R2 ;  /* 0x0000000409027825 */ /* 0x008fca00078e0202 */
[----:B------:R-:W2:Y:S01]  /*0100*/  LDG.E R0, desc[UR4][R2.64] ;  /* 0x0000000402007981 */ /* 0x000ea2000c1e1900 */
[----:B----4-:R-:W-:-:S04]  /*0110*/  IMAD.WIDE R6, R9, 0x2, R6 ;  /* 0x0000000209067825 */ /* 0x010fc800078e0206 */
[----:B--2---:R-:W-:-:S05]  /*0120*/  FFMA R11, -R5, UR6, R0 ;  /* 0x00000006050b7c23 */ /* 0x004fca0008000100 */
[----:B------:R-:W-:Y:S01]  /*0130*/  F2FP.F16.F32.PACK_AB R0, RZ, R11 ;  /* 0x0000000bff00723e */ /* 0x000fe200000000ff */
[----:B------:R-:W-:Y:S04]  /*0140*/  STG.E desc[UR4][R2.64], R11 ;  /* 0x0000000b02007986 */ /* 0x000fe8000c101904 */
[----:B------:R-:W-:Y:S01]  /*0150*/  STG.E.U16 desc[UR4][R6.64], R0 ;  /* 0x0000000006007986 */ /* 0x000fe2000c101504 */
[----:B------:R-:W-:Y:S05]  /*0160*/  EXIT ;  /* 0x000000000000794d */ /* 0x000fea0003800000 */
.L_x_0:
[----:B------:R-:W-:-:S00]  /*0170*/  BRA `(.L_x_0) ;  /* 0xfffffffc00fc7947 */ /* 0x000fc0000383ffff */
[----:B------:R-:W-:-:S00]  /*0180*/  NOP ;  /* 0x0000000000007918 */ /* 0x000fc00000000000 */
[----:B------:R-:W-:-:S00]  /*0190*/  NOP ;  /* 0x0000000000007918 */ /* 0x000fc00000000000 */
[----:B------:R-:W-:-:S00]  /*01a0*/  NOP ;  /* 0x0000000000007918 */ /* 0x000fc00000000000 */
[----:B------:R-:W-:-:S00]  /*01b0*/  NOP ;  /* 0x0000000000007918 */ /* 0x000fc00000000000 */
[----:B------:R-:W-:-:S00]  /*01c0*/  NOP ;  /* 0x0000000000007918 */ /* 0x000fc00000000000 */
[----:B------:R-:W-:-:S00]  /*01d0*/  NOP ;  /* 0x0000000000007918 */ /* 0x000fc00000000000 */
[----:B------:R-:W-:-:S00]  /*01e0*/  NOP ;  /* 0x0000000000007918 */ /* 0x000fc00000000000 */
[----:B------:R-:W-:-:S00]  /*01f0*/  NOP ;  /* 0x0000000000007918 */ /* 0x000fc00000000000 */
.L_x_60:


//--------------------- .text._Z23sgd_weight_kernel_localPfP6__halfPKffi --------------------------
	.section	.text._Z23sgd_weight_kernel_localPfP6__halfPKffi,"ax",@progbits
	.align	128
.text._Z23sgd_weight_kernel_localPfP6__halfPKffi:
        .type           _Z23sgd_weight_kernel_localPfP6__halfPKffi,@function
        .size           _Z23sgd_weight_kernel_localPfP6__halfPKffi,(.L_x_61 - _Z23sgd_weight_kernel_localPfP6__halfPKffi)
        .other          _Z23sgd_weight_kernel_localPfP6__halfPKffi,@"STO_CUDA_ENTRY STV_DEFAULT"
_Z23sgd_weight_kernel_localPfP6__halfPKffi:
        /* <DEDUP_REMOVED lines=23> */
.L_x_1:
        /* <DEDUP_REMOVED lines=9> */
.L_x_61:


//--------------------- .text._Z29sgd_update_weight_vec4_kernelPfP6__halfPKffi --------------------------
	.section	.text._Z29sgd_update_weight_vec4_kernelPfP6__halfPKffi,"ax",@progbits
	.align	128
.text._Z29sgd_update_weight_vec4_kernelPfP6__halfPKffi:
        .type           _Z29sgd_update_weight_vec4_kernelPfP6__halfPKffi,@function
        .size           _Z29sgd_update_weight_vec4_kernelPfP6__halfPKffi,(.L_x_62 - _Z29sgd_update_weight_vec4_kernelPfP6__halfPKffi)
        .other          _Z29sgd_update_weight_vec4_kernelPfP6__halfPKffi,@"STO_CUDA_ENTRY STV_DEFAULT"
_Z29sgd_update_weight_vec4_kernelPfP6__halfPKffi:
[----:B------:R-:W-:Y:S01]  /*0000*/  LDC R1, c[0x0][0x37c] ;  /* 0x0000df00ff017b82 */ /* 0x000fe20000000800 */
[----:B------:R-:W0:Y:S07]  /*0010*/  S2R R3, SR_TID.X ;  /* 0x0000000000037919 */ /* 0x000e2e0000002100 */
[----:B------:R-:W0:Y:S01]  /*0020*/  S2UR UR4, SR_CTAID.X ;  /* 0x00000000000479c3 */ /* 0x000e220000002500 */
[----:B------:R-:W1:Y:S01]  /*0030*/  LDCU UR5, c[0x0][0x39c] ;  /* 0x00007380ff0577ac */ /* 0x000e620008000800 */
[----:B------:R-:W2:Y:S06]  /*0040*/  LDCU.64 UR6, c[0x0][0x358] ;  /* 0x00006b00ff0677ac */ /* 0x000eac0008000a00 */
[----:B------:R-:W0:Y:S01]  /*0050*/  LDC R0, c[0x0][0x360] ;  /* 0x0000d800ff007b82 */ /* 0x000e220000000800 */
[----:B------:R-:W3:Y:S01]  /*0060*/  LDCU UR9, c[0x0][0x398] ;  /* 0x00007300ff0977ac */ /* 0x000ee20008000800 */
[----:B0-----:R-:W-:-:S05]  /*0070*/  IMAD R0, R0, UR4, R3 ;  /* 0x0000000400007c24 */ /* 0x001fca000f8e0203 */
[----:B------:R-:W-:-:S05]  /*0080*/  SHF.L.U32 R0, R0, 0x2, RZ ;  /* 0x0000000200007819 */ /* 0x000fca00000006ff */
[----:B------:R-:W-:-:S05]  /*0090*/  VIADD R2, R0, 0x3 ;  /* 0x0000000300027836 */ /* 0x000fca0000000000 */
[----:B-1----:R-:W-:-:S13]  /*00a0*/  ISETP.GE.AND P0, PT, R2, UR5, PT ;  /* 0x0000000502007c0c */ /* 0x002fda000bf06270 */
[----:B--23--:R-:W-:Y:S05]  /*00b0*/  @!P0 BRA `(.L_x_2) ;  /* 0x0000000400188947 */ /* 0x00cfea0003800000 */
[----:B------:R-:W-:-:S13]  /*00c0*/  ISETP.GE.AND P0, PT, R0, UR5, PT ;  /* 0x0000000500007c0c */ /* 0x000fda000bf06270 */
[----:B------:R-:W-:Y:S05]  /*00d0*/  @P0 EXIT ;  /* 0x000000000000094d */ /* 0x000fea0003800000 */
[----:B------:R-:W-:Y:S02]  /*00e0*/  ULOP3.LUT UP0, UR4, UR5, 0x3, URZ, 0xc0, !UPT ;  /* 0x0000000305047892 */ /* 0x000fe4000f80c0ff */
[----:B------:R-:W-:-:S04]  /*00f0*/  IADD3 R2, PT, PT, R0, -UR5, RZ ;  /* 0x8000000500027c10 */ /* 0x000fc8000fffe0ff */
[----:B------:R-:W-:-:S03]  /*0100*/  ISETP.GT.U32.AND P0, PT, R2, -0x4, PT ;  /* 0xfffffffc0200780c */ /* 0x000fc60003f04070 */
[----:B------:R-:W-:Y:S10]  /*0110*/  BRA.U !UP0, `(.L_x_3) ;  /* 0x0000000108487547 */ /* 0x000ff4000b800000 */
[----:B------:R-:W0:Y:S01]  /*0120*/  LDC.64 R10, c[0x0][0x390] ;  /* 0x0000e400ff0a7b82 */ /* 0x000e220000000a00 */
[----:B------:R-:W1:Y:S01]  /*0130*/  LDCU UR8, c[0x0][0x398] ;  /* 0x00007300ff0877ac */ /* 0x000e620008000800 */
[----:B------:R-:W-:-:S06]  /*0140*/  UIADD3 UR4, UPT, UPT, -UR4, URZ, URZ ;  /* 0x000000ff04047290 */ /* 0x000fcc000fffe1ff */
[----:B------:R-:W2:Y:S08]  /*0150*/  LDC.64 R12, c[0x0][0x380] ;  /* 0x0000e000ff0c7b82 */ /* 0x000eb00000000a00 */
[----:B------:R-:W3:Y:S02]  /*0160*/  LDC.64 R8, c[0x0][0x388] ;  /* 0x0000e200ff087b82 */ /* 0x000ee40000000a00 */
.L_x_4:
[----:B0---4-:R-:W-:-:S04]  /*0170*/  IMAD.WIDE R4, R0, 0x4, R10 ;  /* 0x0000000400047825 */ /* 0x011fc800078e020a */
[----:B--2---:R-:W-:Y:S02]  /*0180*/  IMAD.WIDE R6, R0, 0x4, R12 ;  /* 0x0000000400067825 */ /* 0x004fe400078e020c */
[----:B------:R-:W1:Y:S04]  /*0190*/  LDG.E.CONSTANT R5, desc[UR6][R4.64] ;  /* 0x0000000604057981 */ /* 0x000e68000c1e9900 */
[----:B------:R-:W1:Y:S01]  /*01a0*/  LDG.E R2, desc[UR6][R6.64] ;  /* 0x0000000606027981 */ /* 0x000e62000c1e1900 */
[----:B------:R-:W-:-:S04]  /*01b0*/  UIADD3 UR4, UPT, UPT, UR4, 0x1, URZ ;  /* 0x0000000104047890 */ /* 0x000fc8000fffe0ff */
[----:B------:R-:W-:Y:S01]  /*01c0*/  UISETP.NE.AND UP0, UPT, UR4, URZ, UPT ;  /* 0x000000ff0400728c */ /* 0x000fe2000bf05270 */
[----:B-1----:R-:W-:Y:S01]  /*01d0*/  FFMA R15, -R5, UR8, R2 ;  /* 0x00000008050f7c23 */ /* 0x002fe20008000102 */
[----:B---3--:R-:W-:-:S04]  /*01e0*/  IMAD.WIDE R2, R0, 0x2, R8 ;  /* 0x0000000200027825 */ /* 0x008fc800078e0208 */
[----:B------:R-:W-:Y:S01]  /*01f0*/  F2FP.F16.F32.PACK_AB R5, RZ, R15 ;  /* 0x0000000fff05723e */ /* 0x000fe200000000ff */
[----:B------:R4:W-:Y:S01]  /*0200*/  STG.E desc[UR6][R6.64], R15 ;  /* 0x0000000f06007986 */ /* 0x0009e2000c101906 */
[----:B------:R-:W-:-:S03]  /*0210*/  VIADD R0, R0, 0x1 ;  /* 0x0000000100007836 */ /* 0x000fc60000000000 */
[----:B------:R4:W-:Y:S01]  /*0220*/  STG.E.U16 desc[UR6][R2.64], R5 ;  /* 0x0000000502007986 */ /* 0x0009e2000c101506 */
[----:B------:R-:W-:Y:S05]  /*0230*/  BRA.U UP0, `(.L_x_4) ;  /* 0xfffffffd00cc7547 */ /* 0x000fea000b83ffff */
.L_x_3:
[----:B------:R-:W-:Y:S05]  /*0240*/  @P0 EXIT ;  /* 0x000000000000094d */ /* 0x000fea0003800000 */
[----:B----4-:R-:W0:Y:S01]  /*0250*/  LDC.64 R4, c[0x0][0x388] ;  /* 0x0000e200ff047b82 */ /* 0x010e220000000a00 */
[----:B------:R-:W-:-:S07]  /*0260*/  VIADD R14, R0, -UR5 ;  /* 0x80000005000e7c36 */ /* 0x000fce0008000000 */
[----:B------:R-:W1:Y:S08]  /*0270*/  LDC.64 R2, c[0x0][0x380] ;  /* 0x0000e000ff027b82 */ /* 0x000e700000000a00 */
[----:B------:R-:W2:Y:S01]  /*0280*/  LDC.64 R6, c[0x0][0x390] ;  /* 0x0000e400ff067b82 */ /* 0x000ea20000000a00 */
[----:B0-----:R-:W-:-:S05]  /*0290*/  IADD3 R4, P2, PT, R4, 0x4, RZ ;  /* 0x0000000404047810 */ /* 0x001fca0007f5e0ff */
[----:B------:R-:W-:Y:S01]  /*02a0*/  IMAD.X R5, RZ, RZ, R5, P2 ;  /* 0x000000ffff057224 */ /* 0x000fe200010e0605 */
[----:B-1----:R-:W-:-:S04]  /*02b0*/  IADD3 R2, P0, PT, R2, 0x8, RZ ;  /* 0x0000000802027810 */ /* 0x002fc80007f1e0ff */
[----:B------:R-:W-:Y:S02]  /*02c0*/  IADD3.X R3, PT, PT, RZ, R3, RZ, P0, !PT ;  /* 0x00000003ff037210 */ /* 0x000fe400007fe4ff */
[----:B--2---:R-:W-:-:S04]  /*02d0*/  IADD3 R6, P1, PT, R6, 0x8, RZ ;  /* 0x0000000806067810 */ /* 0x004fc80007f3e0ff */
[----:B------:R-:W-:-:S09]  /*02e0*/  IADD3.X R7, PT, PT, RZ, R7, RZ, P1, !PT ;  /* 0x00000007ff077210 */ /* 0x000fd20000ffe4ff */
.L_x_5:
[----:B--2---:R-:W-:-:S04]  /*02f0*/  IMAD.WIDE R8, R0, 0x4, R2 ;  /* 0x0000000400087825 */ /* 0x004fc800078e0202 */
[C---:B------:R-:W-:Y:S01]  /*0300*/  IMAD.WIDE R10, R0.reuse, 0x4, R6 ;  /* 0x00000004000a7825 */ /* 0x040fe200078e0206 */
[----:B------:R-:W2:Y:S04]  /*0310*/  LDG.E R12, desc[UR6][R8.64+-0x8] ;  /* 0xfffff806080c7981 */ /* 0x000ea8000c1e1900 */
[----:B------:R-:W2:Y:S04]  /*0320*/  LDG.E.CONSTANT R13, desc[UR6][R10.64+-0x8] ;  /* 0xfffff8060a0d7981 */ /* 0x000ea8000c1e9900 */
[----:B------:R-:W3:Y:S04]  /*0330*/  LDG.E.CONSTANT R17, desc[UR6][R10.64+-0x4] ;  /* 0xfffffc060a117981 */ /* 0x000ee8000c1e9900 */
[----:B------:R-:W4:Y:S01]  /*0340*/  LDG.E.CONSTANT R19, desc[UR6][R10.64] ;  /* 0x000000060a137981 */ /* 0x000f22000c1e9900 */
[----:B--2---:R-:W-:Y:S01]  /*0350*/  FFMA R15, -R13, UR9, R12 ;  /* 0x000000090d0f7c23 */ /* 0x004fe2000800010c */
[----:B------:R-:W-:-:S04]  /*0360*/  IMAD.WIDE R12, R0, 0x2, R4 ;  /* 0x00000002000c7825 */ /* 0x000fc800078e0204 */
[----:B------:R-:W-:Y:S01]  /*0370*/  F2FP.F16.F32.PACK_AB R16, RZ, R15 ;  /* 0x0000000fff10723e */ /* 0x000fe200000000ff */
[----:B------:R0:W-:Y:S03]  /*0380*/  STG.E desc[UR6][R8.64+-0x8], R15 ;  /* 0xfffff80f08007986 */ /* 0x0001e6000c101906 */
[----:B------:R-:W-:-:S05]  /*0390*/  PRMT R18, R16, 0x7610, R18 ;  /* 0x0000761010127816 */ /* 0x000fca0000000012 */
[----:B------:R1:W-:Y:S04]  /*03a0*/  STG.E.U16 desc[UR6][R12.64+-0x4], R18 ;  /* 0xfffffc120c007986 */ /* 0x0003e8000c101506 */
[----:B------:R-:W3:Y:S02]  /*03b0*/  LDG.E R16, desc[UR6][R8.64+-0x4] ;  /* 0xfffffc0608107981 */ /* 0x000ee4000c1e1900 */
[----:B---3--:R-:W-:-:S05]  /*03c0*/  FFMA R17, -R17, UR9, R16 ;  /* 0x0000000911117c23 */ /* 0x008fca0008000110 */
[----:B------:R-:W-:-:S04]  /*03d0*/  F2FP.F16.F32.PACK_AB R16, RZ, R17 ;  /* 0x00000011ff10723e */ /* 0x000fc800000000ff */
[----:B------:R-:W-:Y:S01]  /*03e0*/  PRMT R20, R16, 0x7610, R20 ;  /* 0x0000761010147816 */ /* 0x000fe20000000014 */
[----:B------:R2:W-:Y:S04]  /*03f0*/  STG.E desc[UR6][R8.64+-0x4], R17 ;  /* 0xfffffc1108007986 */ /* 0x0005e8000c101906 */
[----:B------:R2:W-:Y:S04]  /*0400*/  STG.E.U16 desc[UR6][R12.64+-0x2], R20 ;  /* 0xfffffe140c007986 */ /* 0x0005e8000c101506 */
[----:B------:R-:W4:Y:S02]  /*0410*/  LDG.E R16, desc[UR6][R8.64] ;  /* 0x0000000608107981 */ /* 0x000f24000c1e1900 */
[----:B----4-:R-:W-:-:S02]  /*0420*/  FFMA R19, -R19, UR9, R16 ;  /* 0x0000000913137c23 */ /* 0x010fc40008000110 */
[----:B------:R-:W3:Y:S03]  /*0430*/  LDG.E.CONSTANT R16, desc[UR6][R10.64+0x4] ;  /* 0x000004060a107981 */ /* 0x000ee6000c1e9900 */
[----:B0-----:R-:W-:-:S04]  /*0440*/  F2FP.F16.F32.PACK_AB R15, RZ, R19 ;  /* 0x00000013ff0f723e */ /* 0x001fc800000000ff */
[----:B-1----:R-:W-:Y:S01]  /*0450*/  PRMT R18, R15, 0x7610, R18 ;  /* 0x000076100f127816 */ /* 0x002fe20000000012 */
[----:B------:R2:W-:Y:S04]  /*0460*/  STG.E desc[UR6][R8.64], R19 ;  /* 0x0000001308007986 */ /* 0x0005e8000c101906 */
[----:B------:R2:W-:Y:S04]  /*0470*/  STG.E.U16 desc[UR6][R12.64], R18 ;  /* 0x000000120c007986 */ /* 0x0005e8000c101506 */
[----:B------:R-:W3:Y:S01]  /*0480*/  LDG.E R15, desc[UR6][R8.64+0x4] ;  /* 0x00000406080f7981 */ /* 0x000ee2000c1e1900 */
[----:B------:R-:W-:-:S04]  /*0490*/  IADD3 R14, PT, PT, R14, 0x4, RZ ;  /* 0x000000040e0e7810 */ /* 0x000fc80007ffe0ff */
[----:B------:R-:W-:Y:S01]  /*04a0*/  ISETP.NE.AND P0, PT, R14, RZ, PT ;  /* 0x000000ff0e00720c */ /* 0x000fe20003f05270 */
[----:B---3--:R-:W-:-:S05]  /*04b0*/  FFMA R15, -R16, UR9, R15 ;  /* 0x00000009100f7c23 */ /* 0x008fca000800010f */
[----:B------:R-:W-:Y:S01]  /*04c0*/  F2FP.F16.F32.PACK_AB R11, RZ, R15 ;  /* 0x0000000fff0b723e */ /* 0x000fe200000000ff */
[----:B------:R2:W-:Y:S04]  /*04d0*/  STG.E desc[UR6][R8.64+0x4], R15 ;  /* 0x0000040f08007986 */ /* 0x0005e8000c101906 */
[----:B------:R2:W-:Y:S02]  /*04e0*/  STG.E.U16 desc[UR6][R12.64+0x2], R11 ;  /* 0x0000020b0c007986 */ /* 0x0005e4000c101506 */
[----:B------:R-:W-:Y:S05]  /*04f0*/  @!P0 EXIT ;  /* 0x000000000000894d */ /* 0x000fea0003800000 */
[----:B------:R-:W-:Y:S01]  /*0500*/  IADD3 R0, PT, PT, R0, 0x4, RZ ;  /* 0x0000000400007810 */ /* 0x000fe20007ffe0ff */
[----:B------:R-:W-:Y:S06]  /*0510*/  BRA `(.L_x_5) ;  /* 0xfffffffc00747947 */ /* 0x000fec000383ffff */
.L_x_2:
[----:B------:R-:W0:Y:S01]  /*0520*/  LDC.64 R2, c[0x0][0x380] ;  /* 0x0000e000ff027b82 */ /* 0x000e220000000a00 */
[----:B------:R-:W1:Y:S07]  /*0530*/  LDCU UR4, c[0x0][0x398] ;  /* 0x00007300ff0477ac */ /* 0x000e6e0008000800 */
[----:B------:R-:W2:Y:S08]  /*0540*/  LDC.64 R8, c[0x0][0x390] ;  /* 0x0000e400ff087b82 */ /* 0x000eb00000000a00 */
[----:B------:R-:W3:Y:S01]  /*0550*/  LDC.64 R10, c[0x0][0x388] ;  /* 0x0000e200ff0a7b82 */ /* 0x000ee20000000a00 */
[----:B0-----:R-:W-:-:S05]  /*0560*/  IMAD.WIDE R2, R0, 0x4, R2 ;  /* 0x0000000400027825 */ /* 0x001fca00078e0202 */
[----:B------:R-:W1:Y:S01]  /*0570*/  LDG.E.128 R4, desc[UR6][R2.64] ;  /* 0x0000000602047981 */ /* 0x000e62000c1e1d00 */
[----:B--2---:R-:W-:-:S05]  /*0580*/  IMAD.WIDE R8, R0, 0x4, R8 ;  /* 0x0000000400087825 */ /* 0x004fca00078e0208 */
[----:B------:R-:W1:Y:S01]  /*0590*/  LDG.E.128.CONSTANT R12, desc[UR6][R8.64] ;  /* 0x00000006080c7981 */ /* 0x000e62000c1e9d00 */
[----:B---3--:R-:W-:-:S04]  /*05a0*/  IMAD.WIDE R10, R0, 0x2, R10 ;  /* 0x00000002000a7825 */ /* 0x008fc800078e020a */
[----:B-1----:R-:W-:Y:S01]  /*05b0*/  FFMA R4, -R12, UR4, R4 ;  /* 0x000000040c047c23 */ /* 0x002fe20008000104 */
[----:B------:R-:W-:Y:S01]  /*05c0*/  FFMA R5, -R13, UR4, R5 ;  /* 0x000000040d057c23 */ /* 0x000fe20008000105 */
[----:B------:R-:W-:Y:S01]  /*05d0*/  FFMA R6, -R14, UR4, R6 ;  /* 0x000000040e067c23 */ /* 0x000fe20008000106 */
[----:B------:R-:W-:-:S03]  /*05e0*/  FFMA R7, -R15, UR4, R7 ;  /* 0x000000040f077c23 */ /* 0x000fc60008000107 */
[----:B------:R-:W-:Y:S02]  /*05f0*/  F2FP.F16.F32.PACK_AB R13, R5, R4 ;  /* 0x00000004050d723e */ /* 0x000fe400000000ff */
[----:B------:R-:W-:Y:S01]  /*0600*/  F2FP.F16.F32.PACK_AB R15, R7, R6 ;  /* 0x00000006070f723e */ /* 0x000fe200000000ff */
[----:B------:R-:W-:Y:S04]  /*0610*/  STG.E.128 desc[UR6][R2.64], R4 ;  /* 0x0000000402007986 */ /* 0x000fe8000c101d06 */
[----:B------:R-:W-:Y:S04]  /*0620*/  STG.E desc[UR6][R10.64], R13 ;  /* 0x0000000d0a007986 */ /* 0x000fe8000c101906 */
[----:B------:R-:W-:Y:S01]  /*0630*/  STG.E desc[UR6][R10.64+0x4], R15 ;  /* 0x0000040f0a007986 */ /* 0x000fe2000c101906 */
[----:B------:R-:W-:Y:S05]  /*0640*/  EXIT ;  /* 0x000000000000794d */ /* 0x000fea0003800000 */
.L_x_6:
        /* <DEDUP_REMOVED lines=11> */
.L_x_62:


//--------------------- .text._Z18reduce_loss_kernelPKfPfii --------------------------
	.section	.text._Z18reduce_loss_kernelPKfPfii,"ax",@progbits
	.align	128
        .global         _Z18reduce_loss_kernelPKfPfii
        .type           _Z18reduce_loss_kernelPKfPfii,@function
        .size           _Z18reduce_loss_kernelPKfPfii,(.L_x_63 - _Z18reduce_loss_kernelPKfPfii)
        .other          _Z18reduce_loss_kernelPKfPfii,@"STO_CUDA_ENTRY STV_DEFAULT"
_Z18reduce_loss_kernelPKfPfii:
.text._Z18reduce_loss_kernelPKfPfii:
[----:B------:R-:W-:Y:S01]  /*0000*/  LDC R1, c[0x0][0x37c] ;  /* 0x0000df00ff017b82 */ /* 0x000fe20000000800 */
[----:B------:R-:W0:Y:S01]  /*0010*/  S2R R0, SR_TID.X ;  /* 0x0000000000007919 */ /* 0x000e220000002100 */
[----:B------:R-:W0:Y:S01]  /*0020*/  LDCU UR4, c[0x0][0x390] ;  /* 0x00007200ff0477ac */ /* 0x000e220008000800 */
[----:B------:R-:W-:Y:S01]  /*0030*/  BSSY.RECONVERGENT B0, `(.L_x_7) ;  /* 0x000000f000007945 */ /* 0x000fe20003800200 */
[----:B------:R-:W-:Y:S01]  /*0040*/  IMAD.MOV.U32 R6, RZ, RZ, RZ ;  /* 0x000000ffff067224 */ /* 0x000fe200078e00ff */
[----:B------:R-:W1:Y:S01]  /*0050*/  LDCU.64 UR6, c[0x0][0x358] ;  /* 0x00006b00ff0677ac */ /* 0x000e620008000a00 */
[----:B0-----:R-:W-:-:S13]  /*0060*/  ISETP.GE.AND P0, PT, R0, UR4, PT ;  /* 0x0000000400007c0c */ /* 0x001fda000bf06270 */
[----:B-1----:R-:W-:Y:S05]  /*0070*/  @P0 BRA `(.L_x_8) ;  /* 0x0000000000280947 */ /* 0x002fea0003800000 */
[----:B------:R-:W0:Y:S01]  /*0080*/  LDC R8, c[0x0][0x360] ;  /* 0x0000d800ff087b82 */ /* 0x000e220000000800 */
[----:B------:R-:W-:Y:S02]  /*0090*/  IMAD.MOV.U32 R6, RZ, RZ, RZ ;  /* 0x000000ffff067224 */ /* 0x000fe400078e00ff */
[----:B------:R-:W-:-:S05]  /*00a0*/  IMAD.MOV.U32 R7, RZ, RZ, R0 ;  /* 0x000000ffff077224 */ /* 0x000fca00078e0000 */
[----:B------:R-:W1:Y:S02]  /*00b0*/  LDC.64 R4, c[0x0][0x380] ;  /* 0x0000e000ff047b82 */ /* 0x000e640000000a00 */
.L_x_9:
[----:B-1----:R-:W-:-:S06]  /*00c0*/  IMAD.WIDE R2, R7, 0x4, R4 ;  /* 0x0000000407027825 */ /* 0x002fcc00078e0204 */
[----:B------:R-:W2:Y:S01]  /*00d0*/  LDG.E.CONSTANT R3, desc[UR6][R2.64] ;  /* 0x0000000602037981 */ /* 0x000ea2000c1e9900 */
[----:B0-----:R-:W-:-:S05]  /*00e0*/  IMAD.IADD R7, R8, 0x1, R7 ;  /* 0x0000000108077824 */ /* 0x001fca00078e0207 */
[----:B------:R-:W-:Y:S01]  /*00f0*/  ISETP.GE.AND P0, PT, R7, UR4, PT ;  /* 0x0000000407007c0c */ /* 0x000fe2000bf06270 */
[----:B--2---:R-:W-:-:S12]  /*0100*/  FADD R6, R3, R6 ;  /* 0x0000000603067221 */ /* 0x004fd80000000000 */
[----:B------:R-:W-:Y:S05]  /*0110*/  @!P0 BRA `(.L_x_9) ;  /* 0xfffffffc00e88947 */ /* 0x000fea000383ffff */
.L_x_8:
[----:B------:R-:W-:Y:S05]  /*0120*/  BSYNC.RECONVERGENT B0 ;  /* 0x0000000000007941 */ /* 0x000fea0003800200 */
.L_x_7:
[----:B------:R-:W0:Y:S01]  /*0130*/  SHFL.DOWN PT, R3, R6, 0x10, 0x1f ;  /* 0x0a001f0006037f89 */ /* 0x000e2200000e0000 */
[C---:B------:R-:W-:Y:S02]  /*0140*/  LOP3.LUT P0, RZ, R0.reuse, 0x1f, RZ, 0xc0, !PT ;  /* 0x0000001f00ff7812 */ /* 0x040fe4000780c0ff */
[----:B------:R-:W-:-:S11]  /*0150*/  ISETP.GT.U32.AND P1, PT, R0, 0x7, PT ;  /* 0x000000070000780c */ /* 0x000fd60003f24070 */
[----:B------:R-:W1:Y:S01]  /*0160*/  @!P0 S2R R9, SR_CgaCtaId ;  /* 0x0000000000098919 */ /* 0x000e620000008800 */
[----:B0-----:R-:W-:Y:S01]  /*0170*/  FADD R3, R3, R6 ;  /* 0x0000000603037221 */ /* 0x001fe20000000000 */
[----:B------:R-:W-:-:S04]  /*0180*/  @!P0 MOV R6, 0x400 ;  /* 0x0000040000068802 */ /* 0x000fc80000000f00 */
[----:B------:R-:W0:Y:S01]  /*0190*/  SHFL.DOWN PT, R2, R3, 0x8, 0x1f ;  /* 0x09001f0003027f89 */ /* 0x000e2200000e0000 */
[----:B-1----:R-:W-:-:S04]  /*01a0*/  @!P0 LEA R9, R9, R6, 0x18 ;  /* 0x0000000609098211 */ /* 0x002fc800078ec0ff */
[----:B------:R-:W-:Y:S01]  /*01b0*/  @!P0 LEA.HI R9, R0, R9, RZ, 0x1d ;  /* 0x0000000900098211 */ /* 0x000fe200078fe8ff */
[----:B0-----:R-:W-:-:S05]  /*01c0*/  FADD R2, R3, R2 ;  /* 0x0000000203027221 */ /* 0x001fca0000000000 */
[----:B------:R-:W0:Y:S02]  /*01d0*/  SHFL.DOWN PT, R5, R2, 0x4, 0x1f ;  /* 0x08801f0002057f89 */ /* 0x000e2400000e0000 */
[----:B0-----:R-:W-:-:S05]  /*01e0*/  FADD R5, R2, R5 ;  /* 0x0000000502057221 */ /* 0x001fca0000000000 */
[----:B------:R-:W0:Y:S02]  /*01f0*/  SHFL.DOWN PT, R4, R5, 0x2, 0x1f ;  /* 0x08401f0005047f89 */ /* 0x000e2400000e0000 */
[----:B0-----:R-:W-:-:S05]  /*0200*/  FADD R4, R5, R4 ;  /* 0x0000000405047221 */ /* 0x001fca0000000000 */
[----:B------:R-:W0:Y:S02]  /*0210*/  SHFL.DOWN PT, R7, R4, 0x1, 0x1f ;  /* 0x08201f0004077f89 */ /* 0x000e2400000e0000 */
[----:B0-----:R-:W-:-:S05]  /*0220*/  FADD R2, R4, R7 ;  /* 0x0000000704027221 */ /* 0x001fca0000000000 */
[----:B------:R0:W-:Y:S01]  /*0230*/  @!P0 STS [R9], R2 ;  /* 0x0000000209008388 */ /* 0x0001e20000000800 */
[----:B------:R-:W-:Y:S06]  /*0240*/  BAR.SYNC.DEFER_BLOCKING 0x0 ;  /* 0x0000000000007b1d */ /* 0x000fec0000010000 */
[----:B------:R-:W-:Y:S05]  /*0250*/  @P1 EXIT ;  /* 0x000000000000194d */ /* 0x000fea0003800000 */
[----:B------:R-:W1:Y:S01]  /*0260*/  S2UR UR5, SR_CgaCtaId ;  /* 0x00000000000579c3 */ /* 0x000e620000008800 */
[----:B------:R-:W-:Y:S01]  /*0270*/  UMOV UR4, 0x400 ;  /* 0x0000040000047882 */ /* 0x000fe20000000000 */
[----:B------:R-:W-:Y:S01]  /*0280*/  ISETP.NE.AND P0, PT, R0, RZ, PT ;  /* 0x000000ff0000720c */ /* 0x000fe20003f05270 */
[----:B-1----:R-:W-:-:S06]  /*0290*/  ULEA UR4, UR5, UR4, 0x18 ;  /* 0x0000000405047291 */ /* 0x002fcc000f8ec0ff */
[----:B0-----:R-:W-:-:S06]  /*02a0*/  LEA R2, R0, UR4, 0x2 ;  /* 0x0000000400027c11 */ /* 0x001fcc000f8e10ff */
[----:B------:R-:W0:Y:S04]  /*02b0*/  LDS R2, [R2] ;  /* 0x0000000002027984 */ /* 0x000e280000000800 */
[----:B0-----:R-:W0:Y:S02]  /*02c0*/  SHFL.DOWN PT, R3, R2, 0x10, 0x1f ;  /* 0x0a001f0002037f89 */ /* 0x001e2400000e0000 */
[----:B0-----:R-:W-:-:S05]  /*02d0*/  FADD R3, R2, R3 ;  /* 0x0000000302037221 */ /* 0x001fca0000000000 */
[----:B------:R-:W0:Y:S02]  /*02e0*/  SHFL.DOWN PT, R4, R3, 0x8, 0x1f ;  /* 0x09001f0003047f89 */ /* 0x000e2400000e0000 */
[----:B0-----:R-:W-:-:S05]  /*02f0*/  FADD R4, R3, R4 ;  /* 0x0000000403047221 */ /* 0x001fca0000000000 */
[----:B------:R-:W0:Y:S02]  /*0300*/  SHFL.DOWN PT, R5, R4, 0x4, 0x1f ;  /* 0x08801f0004057f89 */ /* 0x000e2400000e0000 */
[----:B0-----:R-:W-:-:S05]  /*0310*/  FADD R5, R4, R5 ;  /* 0x0000000504057221 */ /* 0x001fca0000000000 */
[----:B------:R-:W0:Y:S02]  /*0320*/  SHFL.DOWN PT, R6, R5, 0x2, 0x1f ;  /* 0x08401f0005067f89 */ /* 0x000e2400000e0000 */
[----:B0-----:R-:W-:-:S05]  /*0330*/  FADD R6, R5, R6 ;  /* 0x0000000605067221 */ /* 0x001fca0000000000 */
[----:B------:R0:W1:Y:S01]  /*0340*/  SHFL.DOWN PT, R7, R6, 0x1, 0x1f ;  /* 0x08201f0006077f89 */ /* 0x00006200000e0000 */
[----:B------:R-:W-:Y:S05]  /*0350*/  @P0 EXIT ;  /* 0x000000000000094d */ /* 0x000fea0003800000 */
[----:B------:R-:W2:Y:S01]  /*0360*/  LDCU UR4, c[0x0][0x394] ;  /* 0x00007280ff0477ac */ /* 0x000ea20008000800 */
[----:B-1----:R-:W-:Y:S01]  /*0370*/  FADD R0, R6, R7 ;  /* 0x0000000706007221 */ /* 0x002fe20000000000 */
[----:B------:R-:W-:Y:S01]  /*0380*/  BSSY.RECONVERGENT B0, `(.L_x_10) ;  /* 0x000000c000007945 */ /* 0x000fe20003800200 */
[----:B--2---:R-:W-:-:S04]  /*0390*/  I2FP.F32.S32 R3, UR4 ;  /* 0x0000000400037c45 */ /* 0x004fc80008201400 */
[----:B------:R-:W1:Y:S08]  /*03a0*/  MUFU.RCP R2, R3 ;  /* 0x0000000300027308 */ /* 0x000e700000001000 */
[----:B------:R-:W2:Y:S01]  /*03b0*/  FCHK P0, R0, R3 ;  /* 0x0000000300007302 */ /* 0x000ea20000000000 */
[----:B-1----:R-:W-:-:S04]  /*03c0*/  FFMA R5, -R3, R2, 1 ;  /* 0x3f80000003057423 */ /* 0x002fc80000000102 */
[----:B------:R-:W-:-:S04]  /*03d0*/  FFMA R5, R2, R5, R2 ;  /* 0x0000000502057223 */ /* 0x000fc80000000002 */
[----:B------:R-:W-:-:S04]  /*03e0*/  FFMA R2, R0, R5, RZ ;  /* 0x0000000500027223 */ /* 0x000fc800000000ff */
[----:B------:R-:W-:-:S04]  /*03f0*/  FFMA R4, -R3, R2, R0 ;  /* 0x0000000203047223 */ /* 0x000fc80000000100 */
[----:B------:R-:W-:Y:S01]  /*0400*/  FFMA R5, R5, R4, R2 ;  /* 0x0000000405057223 */ /* 0x000fe20000000002 */
[----:B--2---:R-:W-:Y:S06]  /*0410*/  @!P0 BRA `(.L_x_11) ;  /* 0x0000000000088947 */ /* 0x004fec0003800000 */
[----:B------:R-:W-:-:S07]  /*0420*/  MOV R2, 0x440 ;  /* 0x0000044000027802 */ /* 0x000fce0000000f00 */
[----:B0-----:R-:W-:Y:S05]  /*0430*/  CALL.REL.NOINC `($__internal_0_$__cuda_sm3x_div_rn_noftz_f32_slowpath) ;  /* 0x0000000000107944 */ /* 0x001fea0003c00000 */
.L_x_11:
[----:B------:R-:W-:Y:S05]  /*0440*/  BSYNC.RECONVERGENT B0 ;  /* 0x0000000000007941 */ /* 0x000fea0003800200 */
.L_x_10:
[----:B------:R-:W1:Y:S02]  /*0450*/  LDC.64 R2, c[0x0][0x388] ;  /* 0x0000e200ff027b82 */ /* 0x000e640000000a00 */
[----:B-1----:R-:W-:Y:S01]  /*0460*/  STG.E desc[UR6][R2.64], R5 ;  /* 0x0000000502007986 */ /* 0x002fe2000c101906 */
[----:B------:R-:W-:Y:S05]  /*0470*/  EXIT ;  /* 0x000000000000794d */ /* 0x000fea0003800000 */
        .weak           $__internal_0_$__cuda_sm3x_div_rn_noftz_f32_slowpath
        .type           $__internal_0_$__cuda_sm3x_div_rn_noftz_f32_slowpath,@function
        .size           $__internal_0_$__cuda_sm3x_div_rn_noftz_f32_slowpath,(.L_x_63 - $__internal_0_$__cuda_sm3x_div_rn_noftz_f32_slowpath)
$__internal_0_$__cuda_sm3x_div_rn_noftz_f32_slowpath:
[--C-:B------:R-:W-:Y:S01]  /*0480*/  SHF.R.U32.HI R5, RZ, 0x17, R3.reuse ;  /* 0x00000017ff057819 */ /* 0x100fe20000011603 */
[----:B------:R-:W-:Y:S01]  /*0490*/  BSSY.RECONVERGENT B1, `(.L_x_12) ;  /* 0x0000064000017945 */ /* 0x000fe20003800200 */
[--C-:B------:R-:W-:Y:S01]  /*04a0*/  SHF.R.U32.HI R4, RZ, 0x17, R0.reuse ;  /* 0x00000017ff047819 */ /* 0x100fe20000011600 */
[----:B------:R-:W-:Y:S01]  /*04b0*/  IMAD.MOV.U32 R6, RZ, RZ, R0 ;  /* 0x000000ffff067224 */ /* 0x000fe200078e0000 */
[----:B------:R-:W-:Y:S01]  /*04c0*/  LOP3.LUT R5, R5, 0xff, RZ, 0xc0, !PT ;  /* 0x000000ff05057812 */ /* 0x000fe200078ec0ff */
[----:B------:R-:W-:Y:S01]  /*04d0*/  IMAD.MOV.U32 R7, RZ, RZ, R3 ;  /* 0x000000ffff077224 */ /* 0x000fe200078e0003 */
[----:B------:R-:W-:-:S03]  /*04e0*/  LOP3.LUT R4, R4, 0xff, RZ, 0xc0, !PT ;  /* 0x000000ff04047812 */ /* 0x000fc600078ec0ff */
[----:B------:R-:W-:Y:S02]  /*04f0*/  VIADD R10, R5, 0xffffffff ;  /* 0xffffffff050a7836 */ /* 0x000fe40000000000 */
[----:B------:R-:W-:-:S03]  /*0500*/  VIADD R9, R4, 0xffffffff ;  /* 0xffffffff04097836 */ /* 0x000fc60000000000 */
[----:B------:R-:W-:-:S04]  /*0510*/  ISETP.GT.U32.AND P0, PT, R10, 0xfd, PT ;  /* 0x000000fd0a00780c */ /* 0x000fc80003f04070 */
[----:B------:R-:W-:-:S13]  /*0520*/  ISETP.GT.U32.OR P0, PT, R9, 0xfd, P0 ;  /* 0x000000fd0900780c */ /* 0x000fda0000704470 */
[----:B------:R-:W-:Y:S01]  /*0530*/  @!P0 IMAD.MOV.U32 R8, RZ, RZ, RZ ;  /* 0x000000ffff088224 */ /* 0x000fe200078e00ff */
[----:B------:R-:W-:Y:S06]  /*0540*/  @!P0 BRA `(.L_x_13) ;  /* 0x00000000005c8947 */ /* 0x000fec0003800000 */
[----:B------:R-:W-:Y:S02]  /*0550*/  FSETP.GTU.FTZ.AND P0, PT, |R0|, +INF , PT ;  /* 0x7f8000000000780b */ /* 0x000fe40003f1c200 */
[----:B------:R-:W-:-:S04]  /*0560*/  FSETP.GTU.FTZ.AND P1, PT, |R3|, +INF , PT ;  /* 0x7f8000000300780b */ /* 0x000fc80003f3c200 */
[----:B------:R-:W-:-:S13]  /*0570*/  PLOP3.LUT P0, PT, P0, P1, PT, 0xf8, 0x8f ;  /* 0x00000000008f781c */ /* 0x000fda0000703f70 */
[----:B------:R-:W-:Y:S05]  /*0580*/  @P0 BRA `(.L_x_14) ;  /* 0x00000004004c0947 */ /* 0x000fea0003800000 */
[----:B------:R-:W-:-:S13]  /*0590*/  LOP3.LUT P0, RZ, R7, 0x7fffffff, R6, 0xc8, !PT ;  /* 0x7fffffff07ff7812 */ /* 0x000fda000780c806 */
[----:B------:R-:W-:Y:S05]  /*05a0*/  @!P0 BRA `(.L_x_15) ;  /* 0x00000004003c8947 */ /* 0x000fea0003800000 */
[C---:B------:R-:W-:Y:S02]  /*05b0*/  FSETP.NEU.FTZ.AND P2, PT, |R0|.reuse, +INF , PT ;  /* 0x7f8000000000780b */ /* 0x040fe40003f5d200 */
[----:B------:R-:W-:Y:S02]  /*05c0*/  FSETP.NEU.FTZ.AND P1, PT, |R3|, +INF , PT ;  /* 0x7f8000000300780b */ /* 0x000fe40003f3d200 */
[----:B------:R-:W-:-:S11]  /*05d0*/  FSETP.NEU.FTZ.AND P0, PT, |R0|, +INF , PT ;  /* 0x7f8000000000780b */ /* 0x000fd60003f1d200 */
[----:B------:R-:W-:Y:S05]  /*05e0*/  @!P1 BRA !P2, `(.L_x_15) ;  /* 0x00000004002c9947 */ /* 0x000fea0005000000 */
[----:B------:R-:W-:-:S04]  /*05f0*/  LOP3.LUT P2, RZ, R6, 0x7fffffff, RZ, 0xc0, !PT ;  /* 0x7fffffff06ff7812 */ /* 0x000fc8000784c0ff */
[----:B------:R-:W-:-:S13]  /*0600*/  PLOP3.LUT P1, PT, P1, P2, PT, 0x2f, 0xf2 ;  /* 0x0000000000f2781c */ /* 0x000fda0000f24577 */
[----:B------:R-:W-:Y:S05]  /*0610*/  @P1 BRA `(.L_x_16) ;  /* 0x0000000400181947 */ /* 0x000fea0003800000 */
[----:B------:R-:W-:-:S04]  /*0620*/  LOP3.LUT P1, RZ, R7, 0x7fffffff, RZ, 0xc0, !PT ;  /* 0x7fffffff07ff7812 */ /* 0x000fc8000782c0ff */
[----:B------:R-:W-:-:S13]  /*0630*/  PLOP3.LUT P0, PT, P0, P1, PT, 0x2f, 0xf2 ;  /* 0x0000000000f2781c */ /* 0x000fda0000702577 */
[----:B------:R-:W-:Y:S05]  /*0640*/  @P0 BRA `(.L_x_17) ;  /* 0x0000000400000947 */ /* 0x000fea0003800000 */
[----:B------:R-:W-:Y:S02]  /*0650*/  ISETP.GE.AND P0, PT, R9, RZ, PT ;  /* 0x000000ff0900720c */ /* 0x000fe40003f06270 */
[----:B------:R-:W-:-:S11]  /*0660*/  ISETP.GE.AND P1, PT, R10, RZ, PT ;  /* 0x000000ff0a00720c */ /* 0x000fd60003f26270 */
[----:B------:R-:W-:Y:S02]  /*0670*/  @P0 IMAD.MOV.U32 R8, RZ, RZ, RZ ;  /* 0x000000ffff080224 */ /* 0x000fe400078e00ff */
[----:B------:R-:W-:Y:S01]  /*0680*/  @!P0 FFMA R6, R0, 1.84467440737095516160e+19, RZ ;  /* 0x5f80000000068823 */ /* 0x000fe200000000ff */
[----:B------:R-:W-:Y:S02]  /*0690*/  @!P0 IMAD.MOV.U32 R8, RZ, RZ, -0x40 ;  /* 0xffffffc0ff088424 */ /* 0x000fe400078e00ff */
[----:B------:R-:W-:Y:S02]  /*06a0*/  @!P1 FFMA R7, R3, 1.84467440737095516160e+19, RZ ;  /* 0x5f80000003079823 */ /* 0x000fe400000000ff */
[----:B------:R-:W-:-:S07]  /*06b0*/  @!P1 VIADD R8, R8, 0x40 ;  /* 0x0000004008089836 */ /* 0x000fce0000000000 */
.L_x_13:
[----:B------:R-:W-:Y:S01]  /*06c0*/  LEA R0, R5, 0xc0800000, 0x17 ;  /* 0xc080000005007811 */ /* 0x000fe200078eb8ff */
[----:B------:R-:W-:Y:S01]  /*06d0*/  VIADD R4, R4, 0xffffff81 ;  /* 0xffffff8104047836 */ /* 0x000fe20000000000 */
[----:B------:R-:W-:Y:S03]  /*06e0*/  BSSY.RECONVERGENT B2, `(.L_x_18) ;  /* 0x0000035000027945 */ /* 0x000fe60003800200 */
[----:B------:R-:W-:Y:S01]  /*06f0*/  IMAD.IADD R7, R7, 0x1, -R0 ;  /* 0x0000000107077824 */ /* 0x000fe200078e0a00 */
[C---:B------:R-:W-:Y:S01]  /*0700*/  IADD3 R5, PT, PT, R4.reuse, 0x7f, -R5 ;  /* 0x0000007f04057810 */ /* 0x040fe20007ffe805 */
[----:B------:R-:W-:Y:S02]  /*0710*/  IMAD R0, R4, -0x800000, R6 ;  /* 0xff80000004007824 */ /* 0x000fe400078e0206 */
[----:B------:R-:W0:Y:S01]  /*0720*/  MUFU.RCP R3, R7 ;  /* 0x0000000700037308 */ /* 0x000e220000001000 */
[----:B------:R-:W-:Y:S01]  /*0730*/  FADD.FTZ R9, -R7, -RZ ;  /* 0x800000ff07097221 */ /* 0x000fe20000010100 */
[----:B------:R-:W-:-:S03]  /*0740*/  IMAD.IADD R5, R5, 0x1, R8 ;  /* 0x0000000105057824 */ /* 0x000fc600078e0208 */
[----:B0-----:R-:W-:-:S04]  /*0750*/  FFMA R10, R3, R9, 1 ;  /* 0x3f800000030a7423 */ /* 0x001fc80000000009 */
[----:B------:R-:W-:-:S04]  /*0760*/  FFMA R10, R3, R10, R3 ;  /* 0x0000000a030a7223 */ /* 0x000fc80000000003 */
[----:B------:R-:W-:-:S04]  /*0770*/  FFMA R3, R0, R10, RZ ;  /* 0x0000000a00037223 */ /* 0x000fc800000000ff */
[----:B------:R-:W-:-:S04]  /*0780*/  FFMA R6, R9, R3, R0 ;  /* 0x0000000309067223 */ /* 0x000fc80000000000 */
[----:B------:R-:W-:-:S04]  /*0790*/  FFMA R11, R10, R6, R3 ;  /* 0x000000060a0b7223 */ /* 0x000fc80000000003 */
[----:B------:R-:W-:-:S04]  /*07a0*/  FFMA R6, R9, R11, R0 ;  /* 0x0000000b09067223 */ /* 0x000fc80000000000 */
[----:B------:R-:W-:-:S05]  /*07b0*/  FFMA R3, R10, R6, R11 ;  /* 0x000000060a037223 */ /* 0x000fca000000000b */
[----:B------:R-:W-:-:S04]  /*07c0*/  SHF.R.U32.HI R0, RZ, 0x17, R3 ;  /* 0x00000017ff007819 */ /* 0x000fc80000011603 */
[----:B------:R-:W-:-:S05]  /*07d0*/  LOP3.LUT R0, R0, 0xff, RZ, 0xc0, !PT ;  /* 0x000000ff00007812 */ /* 0x000fca00078ec0ff */
[----:B------:R-:W-:-:S04]  /*07e0*/  IMAD.IADD R8, R0, 0x1, R5 ;  /* 0x0000000100087824 */ /* 0x000fc800078e0205 */
[----:B------:R-:W-:-:S05]  /*07f0*/  VIADD R0, R8, 0xffffffff ;  /* 0xffffffff08007836 */ /* 0x000fca0000000000 */
[----:B------:R-:W-:-:S13]  /*0800*/  ISETP.GE.U32.AND P0, PT, R0, 0xfe, PT ;  /* 0x000000fe0000780c */ /* 0x000fda0003f06070 */
[----:B------:R-:W-:Y:S05]  /*0810*/  @!P0 BRA `(.L_x_19) ;  /* 0x0000000000808947 */ /* 0x000fea0003800000 */
[----:B------:R-:W-:-:S13]  /*0820*/  ISETP.GT.AND P0, PT, R8, 0xfe, PT ;  /* 0x000000fe0800780c */ /* 0x000fda0003f04270 */
[----:B------:R-:W-:Y:S05]  /*0830*/  @P0 BRA `(.L_x_20) ;  /* 0x00000000006c0947 */ /* 0x000fea0003800000 */
[----:B------:R-:W-:-:S13]  /*0840*/  ISETP.GE.AND P0, PT, R8, 0x1, PT ;  /* 0x000000010800780c */ /* 0x000fda0003f06270 */
[----:B------:R-:W-:Y:S05]  /*0850*/  @P0 BRA `(.L_x_21) ;  /* 0x0000000000740947 */ /* 0x000fea0003800000 */
[----:B------:R-:W-:Y:S02]  /*0860*/  ISETP.GE.AND P0, PT, R8, -0x18, PT ;  /* 0xffffffe80800780c */ /* 0x000fe40003f06270 */
[----:B------:R-:W-:-:S11]  /*0870*/  LOP3.LUT R3, R3, 0x80000000, RZ, 0xc0, !PT ;  /* 0x8000000003037812 */ /* 0x000fd600078ec0ff */
[----:B------:R-:W-:Y:S05]  /*0880*/  @!P0 BRA `(.L_x_21) ;  /* 0x0000000000688947 */ /* 0x000fea0003800000 */
[-CC-:B------:R-:W-:Y:S01]  /*0890*/  FFMA.RZ R0, R10, R6.reuse, R11.reuse ;  /* 0x000000060a007223 */ /* 0x180fe2000000c00b */
[----:B------:R-:W-:Y:S02]  /*08a0*/  VIADD R7, R8, 0x20 ;  /* 0x0000002008077836 */ /* 0x000fe40000000000 */
[-CC-:B------:R-:W-:Y:S01]  /*08b0*/  FFMA.RM R5, R10, R6.reuse, R11.reuse ;  /* 0x000000060a057223 */ /* 0x180fe2000000400b */
[----:B------:R-:W-:Y:S02]  /*08c0*/  ISETP.NE.AND P2, PT, R8, RZ, PT ;  /* 0x000000ff0800720c */ /* 0x000fe40003f45270 */
[----:B------:R-:W-:Y:S01]  /*08d0*/  LOP3.LUT R4, R0, 0x7fffff, RZ, 0xc0, !PT ;  /* 0x007fffff00047812 */ /* 0x000fe200078ec0ff */
[----:B------:R-:W-:Y:S01]  /*08e0*/  FFMA.RP R0, R10, R6, R11 ;  /* 0x000000060a007223 */ /* 0x000fe2000000800b */
[----:B------:R-:W-:Y:S01]  /*08f0*/  IMAD.MOV R6, RZ, RZ, -R8 ;  /* 0x000000ffff067224 */ /* 0x000fe200078e0a08 */
[----:B------:R-:W-:Y:S02]  /*0900*/  ISETP.NE.AND P1, PT, R8, RZ, PT ;  /* 0x000000ff0800720c */ /* 0x000fe40003f25270 */
[----:B------:R-:W-:-:S02]  /*0910*/  LOP3.LUT R4, R4, 0x800000, RZ, 0xfc, !PT ;  /* 0x0080000004047812 */ /* 0x000fc400078efcff */
[----:B------:R-:W-:Y:S02]  /*0920*/  FSETP.NEU.FTZ.AND P0, PT, R0, R5, PT ;  /* 0x000000050000720b */ /* 0x000fe40003f1d000 */
[----:B------:R-:W-:Y:S02]  /*0930*/  SHF.L.U32 R7, R4, R7, RZ ;  /* 0x0000000704077219 */ /* 0x000fe400000006ff */
[----:B------:R-:W-:Y:S02]  /*0940*/  SEL R5, R6, RZ, P2 ;  /* 0x000000ff06057207 */ /* 0x000fe40001000000 */
[----:B------:R-:W-:Y:S02]  /*0950*/  ISETP.NE.AND P1, PT, R7, RZ, P1 ;  /* 0x000000ff0700720c */ /* 0x000fe40000f25270 */
[----:B------:R-:W-:Y:S02]  /*0960*/  SHF.R.U32.HI R5, RZ, R5, R4 ;  /* 0x00000005ff057219 */ /* 0x000fe40000011604 */
[----:B------:R-:W-:-:S02]  /*0970*/  PLOP3.LUT P0, PT, P0, P1, PT, 0xf8, 0x8f ;  /* 0x00000000008f781c */ /* 0x000fc40000703f70 */
[----:B------:R-:W-:Y:S02]  /*0980*/  SHF.R.U32.HI R7, RZ, 0x1, R5 ;  /* 0x00000001ff077819 */ /* 0x000fe40000011605 */
[----:B------:R-:W-:-:S04]  /*0990*/  SEL R0, RZ, 0x1, !P0 ;  /* 0x00000001ff007807 */ /* 0x000fc80004000000 */
[----:B------:R-:W-:-:S04]  /*09a0*/  LOP3.LUT R0, R0, 0x1, R7, 0xf8, !PT ;  /* 0x0000000100007812 */ /* 0x000fc800078ef807 */
[----:B------:R-:W-:-:S05]  /*09b0*/  LOP3.LUT R0, R0, R5, RZ, 0xc0, !PT ;  /* 0x0000000500007212 */ /* 0x000fca00078ec0ff */
[----:B------:R-:W-:-:S05]  /*09c0*/  IMAD.IADD R0, R7, 0x1, R0 ;  /* 0x0000000107007824 */ /* 0x000fca00078e0200 */
[----:B------:R-:W-:Y:S01]  /*09d0*/  LOP3.LUT R3, R0, R3, RZ, 0xfc, !PT ;  /* 0x0000000300037212 */ /* 0x000fe200078efcff */
[----:B------:R-:W-:Y:S06]  /*09e0*/  BRA `(.L_x_21) ;  /* 0x0000000000107947 */ /* 0x000fec0003800000 */
.L_x_20:
[----:B------:R-:W-:-:S04]  /*09f0*/  LOP3.LUT R3, R3, 0x80000000, RZ, 0xc0, !PT ;  /* 0x8000000003037812 */ /* 0x000fc800078ec0ff */
[----:B------:R-:W-:Y:S01]  /*0a00*/  LOP3.LUT R3, R3, 0x7f800000, RZ, 0xfc, !PT ;  /* 0x7f80000003037812 */ /* 0x000fe200078efcff */
[----:B------:R-:W-:Y:S06]  /*0a10*/  BRA `(.L_x_21) ;  /* 0x0000000000047947 */ /* 0x000fec0003800000 */
.L_x_19:
[----:B------:R-:W-:-:S07]  /*0a20*/  IMAD R3, R5, 0x800000, R3 ;  /* 0x0080000005037824 */ /* 0x000fce00078e0203 */
.L_x_21:
[----:B------:R-:W-:Y:S05]  /*0a30*/  BSYNC.RECONVERGENT B2 ;  /* 0x0000000000027941 */ /* 0x000fea0003800200 */
.L_x_18:
[----:B------:R-:W-:Y:S05]  /*0a40*/  BRA `(.L_x_22) ;  /* 0x0000000000207947 */ /* 0x000fea0003800000 */
.L_x_17:
[----:B------:R-:W-:-:S04]  /*0a50*/  LOP3.LUT R3, R7, 0x80000000, R6, 0x48, !PT ;  /* 0x8000000007037812 */ /* 0x000fc800078e4806 */
[----:B------:R-:W-:Y:S01]  /*0a60*/  LOP3.LUT R3, R3, 0x7f800000, RZ, 0xfc, !PT ;  /* 0x7f80000003037812 */ /* 0x000fe200078efcff */
[----:B------:R-:W-:Y:S06]  /*0a70*/  BRA `(.L_x_22) ;  /* 0x0000000000147947 */ /* 0x000fec0003800000 */
.L_x_16:
[----:B------:R-:W-:Y:S01]  /*0a80*/  LOP3.LUT R3, R7, 0x80000000, R6, 0x48, !PT ;  /* 0x8000000007037812 */ /* 0x000fe200078e4806 */
[----:B------:R-:W-:Y:S06]  /*0a90*/  BRA `(.L_x_22) ;  /* 0x00000000000c7947 */ /* 0x000fec0003800000 */
.L_x_15:
[----:B------:R-:W0:Y:S01]  /*0aa0*/  MUFU.RSQ R3, -QNAN ;  /* 0xffc0000000037908 */ /* 0x000e220000001400 */
[----:B------:R-:W-:Y:S05]  /*0ab0*/  BRA `(.L_x_22) ;  /* 0x0000000000047947 */ /* 0x000fea0003800000 */
.L_x_14:
[----:B------:R-:W-:-:S07]  /*0ac0*/  FADD.FTZ R3, R0, R3 ;  /* 0x0000000300037221 */ /* 0x000fce0000010000 */
.L_x_22:
[----:B------:R-:W-:Y:S05]  /*0ad0*/  BSYNC.RECONVERGENT B1 ;  /* 0x0000000000017941 */ /* 0x000fea0003800200 */
.L_x_12:
[----:B0-----:R-:W-:Y:S02]  /*0ae0*/  IMAD.MOV.U32 R5, RZ, RZ, R3 ;  /* 0x000000ffff057224 */ /* 0x001fe400078e0003 */
[----:B------:R-:W-:-:S04]  /*0af0*/  IMAD.MOV.U32 R3, RZ, RZ, 0x0 ;  /* 0x00000000ff037424 */ /* 0x000fc800078e00ff */
[----:B------:R-:W-:Y:S05]  /*0b00*/  RET.REL.NODEC R2 `(_Z18reduce_loss_kernelPKfPfii) ;  /* 0xfffffff4023c7950 */ /* 0x000fea0003c3ffff */
.L_x_23:
        /* <DEDUP_REMOVED lines=15> */
.L_x_63:


//--------------------- .text._Z26mse_loss_grad_fused_kernelPK6__halfS1_PS_Pfii --------------------------
	.section	.text._Z26mse_loss_grad_fused_kernelPK6__halfS1_PS_Pfii,"ax",@progbits
	.align	128
        .global         _Z26mse_loss_grad_fused_kernelPK6__halfS1_PS_Pfii
        .type           _Z26mse_loss_grad_fused_kernelPK6__halfS1_PS_Pfii,@function
        .size           _Z26mse_loss_grad_fused_kernelPK6__halfS1_PS_Pfii,(.L_x_64 - _Z26mse_loss_grad_fused_kernelPK6__halfS1_PS_Pfii)
        .other          _Z26mse_loss_grad_fused_kernelPK6__halfS1_PS_Pfii,@"STO_CUDA_ENTRY STV_DEFAULT"
_Z26mse_loss_grad_fused_kernelPK6__halfS1_PS_Pfii:
.text._Z26mse_loss_grad_fused_kernelPK6__halfS1_PS_Pfii:
[----:B------:R-:W-:Y:S01]  /*0000*/  LDC R1, c[0x0][0x37c] ;  /* 0x0000df00ff017b82 */ /* 0x000fe20000000800 */
[----:B------:R-:W0:Y:S01]  /*0010*/  S2R R3, SR_TID.X ;  /* 0x0000000000037919 */ /* 0x000e220000002100 */
[----:B------:R-:W0:Y:S01]  /*0020*/  LDCU UR4, c[0x0][0x360] ;  /* 0x00006c00ff0477ac */ /* 0x000e220008000800 */
[----:B------:R-:W-:Y:S01]  /*0030*/  BSSY.RECONVERGENT B0, `(.L_x_24) ;  /* 0x0000027000007945 */ /* 0x000fe20003800200 */
[----:B------:R-:W-:Y:S01]  /*0040*/  IMAD.MOV.U32 R0, RZ, RZ, RZ ;  /* 0x000000ffff007224 */ /* 0x000fe200078e00ff */
[----:B------:R-:W0:Y:S01]  /*0050*/  S2R R2, SR_CTAID.X ;  /* 0x0000000000027919 */ /* 0x000e220000002500 */
[----:B------:R-:W1:Y:S01]  /*0060*/  LDCU UR5, c[0x0][0x3a0] ;  /* 0x00007400ff0577ac */ /* 0x000e620008000800 */
[----:B------:R-:W2:Y:S01]  /*0070*/  LDCU.64 UR6, c[0x0][0x358] ;  /* 0x00006b00ff0677ac */ /* 0x000ea20008000a00 */
[----:B0-----:R-:W-:-:S05]  /*0080*/  IMAD R4, R2, UR4, R3 ;  /* 0x0000000402047c24 */ /* 0x001fca000f8e0203 */
[----:B-1----:R-:W-:-:S13]  /*0090*/  ISETP.GE.AND P0, PT, R4, UR5, PT ;  /* 0x0000000504007c0c */ /* 0x002fda000bf06270 */
[----:B--2---:R-:W-:Y:S05]  /*00a0*/  @P0 BRA `(.L_x_25) ;  /* 0x00000000007c0947 */ /* 0x004fea0003800000 */
[----:B------:R-:W0:Y:S02]  /*00b0*/  LDCU UR4, c[0x0][0x3a4] ;  /* 0x00007480ff0477ac */ /* 0x000e240008000800 */
[----:B0-----:R-:W-:Y:S01]  /*00c0*/  I2FP.F32.S32 R5, UR4 ;  /* 0x0000000400057c45 */ /* 0x001fe20008201400 */
[----:B------:R-:W-:Y:S02]  /*00d0*/  UMOV UR4, 0x40000000 ;  /* 0x4000000000047882 */ /* 0x000fe40000000000 */
[----:B------:R-:W-:Y:S01]  /*00e0*/  IMAD.U32 R8, RZ, RZ, UR4 ;  /* 0x00000004ff087e24 */ /* 0x000fe2000f8e00ff */
[----:B------:R-:W0:Y:S08]  /*00f0*/  MUFU.RCP R0, R5 ;  /* 0x0000000500007308 */ /* 0x000e300000001000 */
[----:B------:R-:W1:Y:S01]  /*0100*/  FCHK P0, R8, R5 ;  /* 0x0000000508007302 */ /* 0x000e620000000000 */
[----:B0-----:R-:W-:-:S04]  /*0110*/  FFMA R7, -R5, R0, 1 ;  /* 0x3f80000005077423 */ /* 0x001fc80000000100 */
[----:B------:R-:W-:-:S04]  /*0120*/  FFMA R0, R0, R7, R0 ;  /* 0x0000000700007223 */ /* 0x000fc80000000000 */
[----:B------:R-:W-:-:S04]  /*0130*/  FFMA R6, R0, 2, RZ ;  /* 0x4000000000067823 */ /* 0x000fc800000000ff */
[----:B------:R-:W-:-:S04]  /*0140*/  FFMA R7, -R5, R6, 2 ;  /* 0x4000000005077423 */ /* 0x000fc80000000106 */
[----:B------:R-:W-:Y:S01]  /*0150*/  FFMA R0, R0, R7, R6 ;  /* 0x0000000700007223 */ /* 0x000fe20000000006 */
[----:B-1----:R-:W-:Y:S06]  /*0160*/  @!P0 BRA `(.L_x_26) ;  /* 0x00000000000c8947 */ /* 0x002fec0003800000 */
[----:B------:R-:W-:-:S07]  /*0170*/  MOV R6, 0x190 ;  /* 0x0000019000067802 */ /* 0x000fce0000000f00 */
[----:B------:R-:W-:Y:S05]  /*0180*/  CALL.REL.NOINC `($__internal_1_$__cuda_sm3x_div_rn_noftz_f32_slowpath) ;  /* 0x0000000000e87944 */ /* 0x000fea0003c00000 */
[----:B------:R-:W-:-:S07]  /*0190*/  IMAD.MOV.U32 R0, RZ, RZ, R5 ;  /* 0x000000ffff007224 */ /* 0x000fce00078e0005 */
.L_x_26:
[----:B------:R-:W0:Y:S08]  /*01a0*/  LDC.64 R6, c[0x0][0x380] ;  /* 0x0000e000ff067b82 */ /* 0x000e300000000a00 */
[----:B------:R-:W1:Y:S08]  /*01b0*/  LDC.64 R8, c[0x0][0x388] ;  /* 0x0000e200ff087b82 */ /* 0x000e700000000a00 */
[----:B------:R-:W2:Y:S01]  /*01c0*/  LDC.64 R10, c[0x0][0x390] ;  /* 0x0000e400ff0a7b82 */ /* 0x000ea20000000a00 */
[----:B0-----:R-:W-:-:S06]  /*01d0*/  IMAD.WIDE R6, R4, 0x2, R6 ;  /* 0x0000000204067825 */ /* 0x001fcc00078e0206 */
[----:B------:R-:W3:Y:S01]  /*01e0*/  LDG.E.U16.CONSTANT R6, desc[UR6][R6.64] ;  /* 0x0000000606067981 */ /* 0x000ee2000c1e9500 */
[----:B-1----:R-:W-:-:S06]  /*01f0*/  IMAD.WIDE R8, R4, 0x2, R8 ;  /* 0x0000000204087825 */ /* 0x002fcc00078e0208 */
[----:B------:R-:W4:Y:S01]  /*0200*/  LDG.E.U16.CONSTANT R8, desc[UR6][R8.64] ;  /* 0x0000000608087981 */ /* 0x000f22000c1e9500 */
[----:B---3--:R-:W-:Y:S02]  /*0210*/  HADD2.F32 R5, -RZ, R6.H0_H0 ;  /* 0x20000006ff057230 */ /* 0x008fe40000004100 */
[----:B----4-:R-:W-:-:S05]  /*0220*/  HADD2.F32 R12, -RZ, R8.H0_H0 ;  /* 0x20000008ff0c7230 */ /* 0x010fca0000004100 */
[----:B------:R-:W-:-:S04]  /*0230*/  FADD R13, R5, -R12 ;  /* 0x8000000c050d7221 */ /* 0x000fc80000000000 */
[----:B------:R-:W-:Y:S01]  /*0240*/  FMUL R0, R13, R0 ;  /* 0x000000000d007220 */ /* 0x000fe20000400000 */
[----:B--2---:R-:W-:-:S04]  /*0250*/  IMAD.WIDE R4, R4, 0x2, R10 ;  /* 0x0000000204047825 */ /* 0x004fc800078e020a */
[----:B------:R-:W-:-:S04]  /*0260*/  F2FP.F16.F32.PACK_AB R0, RZ, R0 ;  /* 0x00000000ff00723e */ /* 0x000fc800000000ff */
[----:B------:R-:W-:-:S05]  /*0270*/  PRMT R7, R0, 0x7610, R7 ;  /* 0x0000761000077816 */ /* 0x000fca0000000007 */
[----:B------:R0:W-:Y:S01]  /*0280*/  STG.E.U16 desc[UR6][R4.64], R7 ;  /* 0x0000000704007986 */ /* 0x0001e2000c101506 */
[----:B------:R-:W-:-:S07]  /*0290*/  FMUL R0, R13, R13 ;  /* 0x0000000d0d007220 */ /* 0x000fce0000400000 */
.L_x_25:
[----:B------:R-:W-:Y:S05]  /*02a0*/  BSYNC.RECONVERGENT B0 ;  /* 0x0000000000007941 */ /* 0x000fea0003800200 */
.L_x_24:
[----:B0-----:R-:W0:Y:S01]  /*02b0*/  SHFL.DOWN PT, R5, R0, 0x10, 0x1f ;  /* 0x0a001f0000057f89 */ /* 0x001e2200000e0000 */
        /* <DEDUP_REMOVED lines=34> */
[----:B------:R-:W2:Y:S01]  /*04e0*/  LDC.64 R4, c[0x0][0x398] ;  /* 0x0000e600ff047b82 */ /* 0x000ea20000000a00 */
[----:B-1----:R-:W-:Y:S01]  /*04f0*/  FADD R7, R6, R3 ;  /* 0x0000000306077221 */ /* 0x002fe20000000000 */
[----:B--2---:R-:W-:-:S05]  /*0500*/  IMAD.WIDE.U32 R2, R2, 0x4, R4 ;  /* 0x0000000402027825 */ /* 0x004fca00078e0004 */
[----:B------:R-:W-:Y:S01]  /*0510*/  STG.E desc[UR6][R2.64], R7 ;  /* 0x0000000702007986 */ /* 0x000fe2000c101906 */
[----:B------:R-:W-:Y:S05]  /*0520*/  EXIT ;  /* 0x000000000000794d */ /* 0x000fea0003800000 */
        .weak           $__internal_1_$__cuda_sm3x_div_rn_noftz_f32_slowpath
        .type           $__internal_1_$__cuda_sm3x_div_rn_noftz_f32_slowpath,@function
        .size           $__internal_1_$__cuda_sm3x_div_rn_noftz_f32_slowpath,(.L_x_64 - $__internal_1_$__cuda_sm3x_div_rn_noftz_f32_slowpath)
$__internal_1_$__cuda_sm3x_div_rn_noftz_f32_slowpath:
[----:B------:R-:W-:Y:S02]  /*0530*/  SHF.R.U32.HI R0, RZ, 0x17, R5 ;  /* 0x00000017ff007819 */ /* 0x000fe40000011605 */
[----:B------:R-:W-:Y:S02]  /*0540*/  MOV R8, R5 ;  /* 0x0000000500087202 */ /* 0x000fe40000000f00 */
[----:B------:R-:W-:-:S05]  /*0550*/  LOP3.LUT R7, R0, 0xff, RZ, 0xc0, !PT ;  /* 0x000000ff00077812 */ /* 0x000fca00078ec0ff */
[----:B------:R-:W-:-:S05]  /*0560*/  VIADD R9, R7, 0xffffffff ;  /* 0xffffffff07097836 */ /* 0x000fca0000000000 */
[----:B------:R-:W-:-:S13]  /*0570*/  ISETP.GT.U32.AND P0, PT, R9, 0xfd, PT ;  /* 0x000000fd0900780c */ /* 0x000fda0003f04070 */
[----:B------:R-:W-:Y:S01]  /*0580*/  @!P0 IMAD.MOV.U32 R10, RZ, RZ, RZ ;  /* 0x000000ffff0a8224 */ /* 0x000fe200078e00ff */
[----:B------:R-:W-:Y:S06]  /*0590*/  @!P0 BRA `(.L_x_27) ;  /* 0x0000000000408947 */ /* 0x000fec0003800000 */
[----:B------:R-:W-:Y:S01]  /*05a0*/  FSETP.GTU.FTZ.AND P0, PT, |R5|, +INF , PT ;  /* 0x7f8000000500780b */ /* 0x000fe20003f1c200 */
[----:B------:R-:W-:-:S12]  /*05b0*/  IMAD.MOV.U32 R0, RZ, RZ, R5 ;  /* 0x000000ffff007224 */ /* 0x000fd800078e0005 */
[----:B------:R-:W-:Y:S05]  /*05c0*/  @P0 BRA `(.L_x_28) ;  /* 0x0000000400280947 */ /* 0x000fea0003800000 */
[----:B------:R-:W-:-:S05]  /*05d0*/  IMAD.MOV.U32 R5, RZ, RZ, 0x40000000 ;  /* 0x40000000ff057424 */ /* 0x000fca00078e00ff */
[----:B------:R-:W-:-:S13]  /*05e0*/  LOP3.LUT P0, RZ, R8, 0x7fffffff, R5, 0xc8, !PT ;  /* 0x7fffffff08ff7812 */ /* 0x000fda000780c805 */
[----:B------:R-:W-:Y:S05]  /*05f0*/  @!P0 BRA `(.L_x_29) ;  /* 0x0000000400148947 */ /* 0x000fea0003800000 */
[----:B------:R-:W-:Y:S02]  /*0600*/  FSETP.NEU.FTZ.AND P0, PT, |R0|, +INF , PT ;  /* 0x7f8000000000780b */ /* 0x000fe40003f1d200 */
[----:B------:R-:W-:-:S04]  /*0610*/  LOP3.LUT P1, RZ, R5, 0x7fffffff, RZ, 0xc0, !PT ;  /* 0x7fffffff05ff7812 */ /* 0x000fc8000782c0ff */
[----:B------:R-:W-:-:S13]  /*0620*/  PLOP3.LUT P0, PT, P0, P1, PT, 0x2f, 0xf2 ;  /* 0x0000000000f2781c */ /* 0x000fda0000702577 */
[----:B------:R-:W-:Y:S05]  /*0630*/  @P0 BRA `(.L_x_30) ;  /* 0x0000000000fc0947 */ /* 0x000fea0003800000 */
[----:B------:R-:W-:-:S13]  /*0640*/  LOP3.LUT P0, RZ, R8, 0x7fffffff, RZ, 0xc0, !PT ;  /* 0x7fffffff08ff7812 */ /* 0x000fda000780c0ff */
[----:B------:R-:W-:Y:S05]  /*0650*/  @!P0 BRA `(.L_x_31) ;  /* 0x0000000000e88947 */ /* 0x000fea0003800000 */
[----:B------:R-:W-:Y:S01]  /*0660*/  ISETP.GE.AND P0, PT, R9, RZ, PT ;  /* 0x000000ff0900720c */ /* 0x000fe20003f06270 */
[----:B------:R-:W-:-:S12]  /*0670*/  HFMA2 R10, -RZ, RZ, 0, 0 ;  /* 0x00000000ff0a7431 */ /* 0x000fd800000001ff */
[----:B------:R-:W-:Y:S01]  /*0680*/  @!P0 FFMA R8, R0, 1.84467440737095516160e+19, RZ ;  /* 0x5f80000000088823 */ /* 0x000fe200000000ff */
[----:B------:R-:W-:-:S07]  /*0690*/  @!P0 VIADD R10, R10, 0x40 ;  /* 0x000000400a0a8836 */ /* 0x000fce0000000000 */
.L_x_27:
[----:B------:R-:W-:Y:S01]  /*06a0*/  LEA R5, R7, 0xc0800000, 0x17 ;  /* 0xc080000007057811 */ /* 0x000fe200078eb8ff */
[----:B------:R-:W-:Y:S01]  /*06b0*/  UMOV UR4, 0x40000000 ;  /* 0x4000000000047882 */ /* 0x000fe20000000000 */
[----:B------:R-:W-:Y:S01]  /*06c0*/  IADD3 R7, PT, PT, R10, 0x80, -R7 ;  /* 0x000000800a077810 */ /* 0x000fe20007ffe807 */
[----:B------:R-:W-:Y:S02]  /*06d0*/  UIADD3 UR4, UPT, UPT, UR4, -0x800000, URZ ;  /* 0xff80000004047890 */ /* 0x000fe4000fffe0ff */
[----:B------:R-:W-:-:S04]  /*06e0*/  IMAD.IADD R8, R8, 0x1, -R5 ;  /* 0x0000000108087824 */ /* 0x000fc800078e0a05 */
[----:B------:R-:W0:Y:S01]  /*06f0*/  MUFU.RCP R0, R8 ;  /* 0x0000000800007308 */ /* 0x000e220000001000 */
[----:B------:R-:W-:-:S04]  /*0700*/  FADD.FTZ R5, -R8, -RZ ;  /* 0x800000ff08057221 */ /* 0x000fc80000010100 */
[----:B0-----:R-:W-:-:S04]  /*0710*/  FFMA R9, R0, R5, 1 ;  /* 0x3f80000000097423 */ /* 0x001fc80000000005 */
[----:B------:R-:W-:-:S04]  /*0720*/  FFMA R0, R0, R9, R0 ;  /* 0x0000000900007223 */ /* 0x000fc80000000000 */
[----:B------:R-:W-:-:S04]  /*0730*/  FFMA R9, R0, UR4, RZ ;  /* 0x0000000400097c23 */ /* 0x000fc800080000ff */
[----:B------:R-:W-:-:S04]  /*0740*/  FFMA R12, R5, R9, UR4 ;  /* 0x00000004050c7e23 */ /* 0x000fc80008000009 */
[----:B------:R-:W-:-:S04]  /*0750*/  FFMA R9, R0, R12, R9 ;  /* 0x0000000c00097223 */ /* 0x000fc80000000009 */
[----:B------:R-:W-:-:S04]  /*0760*/  FFMA R12, R5, R9, UR4 ;  /* 0x00000004050c7e23 */ /* 0x000fc80008000009 */
[----:B------:R-:W-:-:S05]  /*0770*/  FFMA R5, R0, R12, R9 ;  /* 0x0000000c00057223 */ /* 0x000fca0000000009 */
[----:B------:R-:W-:-:S04]  /*0780*/  SHF.R.U32.HI R8, RZ, 0x17, R5 ;  /* 0x00000017ff087819 */ /* 0x000fc80000011605 */
[----:B------:R-:W-:-:S05]  /*0790*/  LOP3.LUT R8, R8, 0xff, RZ, 0xc0, !PT ;  /* 0x000000ff08087812 */ /* 0x000fca00078ec0ff */
[----:B------:R-:W-:-:S05]  /*07a0*/  IMAD.IADD R10, R8, 0x1, R7 ;  /* 0x00000001080a7824 */ /* 0x000fca00078e0207 */
[----:B------:R-:W-:-:S04]  /*07b0*/  IADD3 R8, PT, PT, R10, -0x1, RZ ;  /* 0xffffffff0a087810 */ /* 0x000fc80007ffe0ff */
        /* <DEDUP_REMOVED lines=10> */
[C---:B------:R-:W-:Y:S02]  /*0860*/  ISETP.NE.AND P2, PT, R10.reuse, RZ, PT ;  /* 0x000000ff0a00720c */ /* 0x040fe40003f45270 */
[----:B------:R-:W-:Y:S02]  /*0870*/  ISETP.NE.AND P1, PT, R10, RZ, PT ;  /* 0x000000ff0a00720c */ /* 0x000fe40003f25270 */
[----:B------:R-:W-:Y:S01]  /*0880*/  LOP3.LUT R8, R7, 0x7fffff, RZ, 0xc0, !PT ;  /* 0x007fffff07087812 */ /* 0x000fe200078ec0ff */
[CCC-:B------:R-:W-:Y:S01]  /*0890*/  FFMA.RP R7, R0.reuse, R12.reuse, R9.reuse ;  /* 0x0000000c00077223 */ /* 0x1c0fe20000008009 */
[----:B------:R-:W-:Y:S01]  /*08a0*/  FFMA.RM R0, R0, R12, R9 ;  /* 0x0000000c00007223 */ /* 0x000fe20000004009 */
[----:B------:R-:W-:Y:S01]  /*08b0*/  VIADD R9, R10, 0x20 ;  /* 0x000000200a097836 */ /* 0x000fe20000000000 */
[----:B------:R-:W-:Y:S01]  /*08c0*/  LOP3.LUT R8, R8, 0x800000, RZ, 0xfc, !PT ;  /* 0x0080000008087812 */ /* 0x000fe200078efcff */
[----:B------:R-:W-:-:S02]  /*08d0*/  IMAD.MOV R10, RZ, RZ, -R10 ;  /* 0x000000ffff0a7224 */ /* 0x000fc400078e0a0a */
        /* <DEDUP_REMOVED lines=13> */
.L_x_33:
[----:B------:R-:W-:-:S04]  /*09b0*/  LOP3.LUT R5, R5, 0x80000000, RZ, 0xc0, !PT ;  /* 0x8000000005057812 */ /* 0x000fc800078ec0ff */
[----:B------:R-:W-:Y:S01]  /*09c0*/  LOP3.LUT R5, R5, 0x7f800000, RZ, 0xfc, !PT ;  /* 0x7f80000005057812 */ /* 0x000fe200078efcff */
[----:B------:R-:W-:Y:S06]  /*09d0*/  BRA `(.L_x_34) ;  /* 0x0000000000287947 */ /* 0x000fec0003800000 */
.L_x_32:
[----:B------:R-:W-:Y:S01]  /*09e0*/  LEA R5, R7, R5, 0x17 ;  /* 0x0000000507057211 */ /* 0x000fe200078eb8ff */
[----:B------:R-:W-:Y:S06]  /*09f0*/  BRA `(.L_x_34) ;  /* 0x0000000000207947 */ /* 0x000fec0003800000 */
.L_x_31:
[----:B------:R-:W-:-:S04]  /*0a00*/  LOP3.LUT R5, R8, 0x80000000, R5, 0x48, !PT ;  /* 0x8000000008057812 */ /* 0x000fc800078e4805 */
[----:B------:R-:W-:Y:S01]  /*0a10*/  LOP3.LUT R5, R5, 0x7f800000, RZ, 0xfc, !PT ;  /* 0x7f80000005057812 */ /* 0x000fe200078efcff */
[----:B------:R-:W-:Y:S06]  /*0a20*/  BRA `(.L_x_34) ;  /* 0x0000000000147947 */ /* 0x000fec0003800000 */
.L_x_30:
[----:B------:R-:W-:Y:S01]  /*0a30*/  LOP3.LUT R5, R8, 0x80000000, R5, 0x48, !PT ;  /* 0x8000000008057812 */ /* 0x000fe200078e4805 */
[----:B------:R-:W-:Y:S06]  /*0a40*/  BRA `(.L_x_34) ;  /* 0x00000000000c7947 */ /* 0x000fec0003800000 */
.L_x_29:
[----:B------:R-:W0:Y:S01]  /*0a50*/  MUFU.RSQ R5, -QNAN ;  /* 0xffc0000000057908 */ /* 0x000e220000001400 */
[----:B------:R-:W-:Y:S05]  /*0a60*/  BRA `(.L_x_34) ;  /* 0x0000000000047947 */ /* 0x000fea0003800000 */
.L_x_28:
[----:B------:R-:W-:-:S07]  /*0a70*/  FADD.FTZ R5, R0, 2 ;  /* 0x4000000000057421 */ /* 0x000fce0000010000 */
.L_x_34:
[----:B------:R-:W-:-:S04]  /*0a80*/  IMAD.MOV.U32 R7, RZ, RZ, 0x0 ;  /* 0x00000000ff077424 */ /* 0x000fc800078e00ff */
[----:B0-----:R-:W-:Y:S05]  /*0a90*/  RET.REL.NODEC R6 `(_Z26mse_loss_grad_fused_kernelPK6__halfS1_PS_Pfii) ;  /* 0xfffffff406587950 */ /* 0x001fea0003c3ffff */
.L_x_35:
        /* <DEDUP_REMOVED lines=14> */
.L_x_64:


//--------------------- .text._Z15mse_grad_kernelPK6__halfS1_PS_ii --------------------------
	.section	.text._Z15mse_grad_kernelPK6__halfS1_PS_ii,"ax",@progbits
	.align	128
        .global         _Z15mse_grad_kernelPK6__halfS1_PS_ii
        .type           _Z15mse_grad_kernelPK6__halfS1_PS_ii,@function
        .size           _Z15mse_grad_kernelPK6__halfS1_PS_ii,(.L_x_65 - _Z15mse_grad_kernelPK6__halfS1_PS_ii)
        .other          _Z15mse_grad_kernelPK6__halfS1_PS_ii,@"STO_CUDA_ENTRY STV_DEFAULT"
_Z15mse_grad_kernelPK6__halfS1_PS_ii:
.text._Z15mse_grad_kernelPK6__halfS1_PS_ii:
[----:B------:R-:W-:Y:S01]  /*0000*/  LDC R1, c[0x0][0x37c] ;  /* 0x0000df00ff017b82 */ /* 0x000fe20000000800 */
[----:B------:R-:W0:Y:S01]  /*0010*/  LDCU UR4, c[0x0][0x39c] ;  /* 0x00007380ff0477ac */ /* 0x000e220008000800 */
[----:B------:R-:W1:Y:S06]  /*0020*/  S2R R7, SR_TID.X ;  /* 0x0000000000077919 */ /* 0x000e6c0000002100 */
[----:B------:R-:W1:Y:S01]  /*0030*/  LDC R2, c[0x0][0x360] ;  /* 0x0000d800ff027b82 */ /* 0x000e620000000800 */
[----:B------:R-:W-:Y:S02]  /*0040*/  UMOV UR5, 0x40000000 ;  /* 0x4000000000057882 */ /* 0x000fe40000000000 */
[----:B------:R-:W-:Y:S01]  /*0050*/  IMAD.U32 R6, RZ, RZ, UR5 ;  /* 0x00000005ff067e24 */ /* 0x000fe2000f8e00ff */
[----:B0-----:R-:W-:-:S04]  /*0060*/  I2FP.F32.S32 R3, UR4 ;  /* 0x0000000400037c45 */ /* 0x001fc80008201400 */
[----:B------:R-:W1:Y:S01]  /*0070*/  S2UR UR4, SR_CTAID.X ;  /* 0x00000000000479c3 */ /* 0x000e620000002500 */
[----:B------:R-:W0:Y:S08]  /*0080*/  MUFU.RCP R0, R3 ;  /* 0x0000000300007308 */ /* 0x000e300000001000 */
[----:B------:R-:W2:Y:S01]  /*0090*/  FCHK P0, R6, R3 ;  /* 0x0000000306007302 */ /* 0x000ea20000000000 */
[----:B0-----:R-:W-:-:S04]  /*00a0*/  FFMA R5, -R3, R0, 1 ;  /* 0x3f80000003057423 */ /* 0x001fc80000000100 */
[----:B------:R-:W-:Y:S01]  /*00b0*/  FFMA R0, R0, R5, R0 ;  /* 0x0000000500007223 */ /* 0x000fe20000000000 */
[----:B-1----:R-:W-:-:S03]  /*00c0*/  IMAD R2, R2, UR4, R7 ;  /* 0x0000000402027c24 */ /* 0x002fc6000f8e0207 */
[----:B------:R-:W-:Y:S01]  /*00d0*/  FFMA R5, R0, 2, RZ ;  /* 0x4000000000057823 */ /* 0x000fe200000000ff */
[----:B------:R-:W-:-:S03]  /*00e0*/  IMAD.SHL.U32 R2, R2, 0x2, RZ ;  /* 0x0000000202027824 */ /* 0x000fc600078e00ff */
[----:B------:R-:W-:-:S04]  /*00f0*/  FFMA R4, -R3, R5, 2 ;  /* 0x4000000003047423 */ /* 0x000fc80000000105 */
[----:B------:R-:W-:Y:S01]  /*0100*/  FFMA R0, R0, R4, R5 ;  /* 0x0000000400007223 */ /* 0x000fe20000000005 */
[----:B--2---:R-:W-:Y:S06]  /*0110*/  @!P0 BRA `(.L_x_36) ;  /* 0x00000000000c8947 */ /* 0x004fec0003800000 */
[----:B------:R-:W-:-:S07]  /*0120*/  MOV R4, 0x140 ;  /* 0x0000014000047802 */ /* 0x000fce0000000f00 */
[----:B------:R-:W-:Y:S05]  /*0130*/  CALL.REL.NOINC `($__internal_2_$__cuda_sm3x_div_rn_noftz_f32_slowpath) ;  /* 0x0000000000a87944 */ /* 0x000fea0003c00000 */
[----:B------:R-:W-:-:S07]  /*0140*/  MOV R0, R6 ;  /* 0x0000000600007202 */ /* 0x000fce0000000f00 */
.L_x_36:
[----:B------:R-:W0:Y:S01]  /*0150*/  LDCU UR6, c[0x0][0x398] ;  /* 0x00007300ff0677ac */ /* 0x000e220008000800 */
[----:B------:R-:W-:Y:S01]  /*0160*/  VIADD R3, R2, 0x1 ;  /* 0x0000000102037836 */ /* 0x000fe20000000000 */
[----:B------:R-:W1:Y:S04]  /*0170*/  LDCU.64 UR4, c[0x0][0x358] ;  /* 0x00006b00ff0477ac */ /* 0x000e680008000a00 */
[----:B0-----:R-:W-:-:S13]  /*0180*/  ISETP.GE.AND P0, PT, R3, UR6, PT ;  /* 0x0000000603007c0c */ /* 0x001fda000bf06270 */
[----:B-1----:R-:W-:Y:S05]  /*0190*/  @P0 BRA `(.L_x_37) ;  /* 0x00000000004c0947 */ /* 0x002fea0003800000 */
[----:B------:R-:W0:Y:S08]  /*01a0*/  LDC.64 R4, c[0x0][0x380] ;  /* 0x0000e000ff047b82 */ /* 0x000e300000000a00 */
[----:B------:R-:W1:Y:S08]  /*01b0*/  LDC.64 R6, c[0x0][0x388] ;  /* 0x0000e200ff067b82 */ /* 0x000e700000000a00 */
[----:B------:R-:W2:Y:S01]  /*01c0*/  LDC.64 R8, c[0x0][0x390] ;  /* 0x0000e400ff087b82 */ /* 0x000ea20000000a00 */
[----:B0-----:R-:W-:-:S06]  /*01d0*/  IMAD.WIDE R4, R2, 0x2, R4 ;  /* 0x0000000202047825 */ /* 0x001fcc00078e0204 */
[----:B------:R-:W3:Y:S01]  /*01e0*/  LDG.E.CONSTANT R4, desc[UR4][R4.64] ;  /* 0x0000000404047981 */ /* 0x000ee2000c1e9900 */
[----:B-1----:R-:W-:-:S06]  /*01f0*/  IMAD.WIDE R6, R2, 0x2, R6 ;  /* 0x0000000202067825 */ /* 0x002fcc00078e0206 */
[----:B------:R-:W4:Y:S01]  /*0200*/  LDG.E.CONSTANT R6, desc[UR4][R6.64] ;  /* 0x0000000406067981 */ /* 0x000f22000c1e9900 */
[--C-:B---3--:R-:W-:Y:S02]  /*0210*/  HADD2.F32 R3, -RZ, R4.reuse.H0_H0 ;  /* 0x20000004ff037230 */ /* 0x108fe40000004100 */
[----:B------:R-:W-:Y:S02]  /*0220*/  HADD2.F32 R11, -RZ, R4.H1_H1 ;  /* 0x30000004ff0b7230 */ /* 0x000fe40000004100 */
[--C-:B----4-:R-:W-:Y:S02]  /*0230*/  HADD2.F32 R10, -RZ, R6.reuse.H0_H0 ;  /* 0x20000006ff0a7230 */ /* 0x110fe40000004100 */
[----:B------:R-:W-:-:S03]  /*0240*/  HADD2.F32 R12, -RZ, R6.H1_H1 ;  /* 0x30000006ff0c7230 */ /* 0x000fc60000004100 */
[----:B------:R-:W-:Y:S02]  /*0250*/  FADD R3, R3, -R10 ;  /* 0x8000000a03037221 */ /* 0x000fe40000000000 */
[----:B------:R-:W-:Y:S02]  /*0260*/  FADD R11, R11, -R12 ;  /* 0x8000000c0b0b7221 */ /* 0x000fe40000000000 */
[-C--:B------:R-:W-:Y:S02]  /*0270*/  FMUL R10, R3, R0.reuse ;  /* 0x00000000030a7220 */ /* 0x080fe40000400000 */
[----:B------:R-:W-:Y:S01]  /*0280*/  FMUL R11, R11, R0 ;  /* 0x000000000b0b7220 */ /* 0x000fe20000400000 */
[----:B--2---:R-:W-:-:S04]  /*0290*/  IMAD.WIDE R2, R2, 0x2, R8 ;  /* 0x0000000202027825 */ /* 0x004fc800078e0208 */
[----:B------:R-:W-:-:S05]  /*02a0*/  F2FP.F16.F32.PACK_AB R11, R11, R10 ;  /* 0x0000000a0b0b723e */ /* 0x000fca00000000ff */
[----:B------:R-:W-:Y:S01]  /*02b0*/  STG.E desc[UR4][R2.64], R11 ;  /* 0x0000000b02007986 */ /* 0x000fe2000c101904 */
[----:B------:R-:W-:Y:S05]  /*02c0*/  EXIT ;  /* 0x000000000000794d */ /* 0x000fea0003800000 */
.L_x_37:
[----:B------:R-:W-:-:S13]  /*02d0*/  ISETP.GE.AND P0, PT, R2, UR6, PT ;  /* 0x0000000602007c0c */ /* 0x000fda000bf06270 */
[----:B------:R-:W-:Y:S05]  /*02e0*/  @P0 EXIT ;  /* 0x000000000000094d */ /* 0x000fea0003800000 */
[----:B------:R-:W0:Y:S08]  /*02f0*/  LDC.64 R4, c[0x0][0x380] ;  /* 0x0000e000ff047b82 */ /* 0x000e300000000a00 */
[----:B------:R-:W1:Y:S08]  /*0300*/  LDC.64 R6, c[0x0][0x388] ;  /* 0x0000e200ff067b82 */ /* 0x000e700000000a00 */
[----:B------:R-:W2:Y:S01]  /*0310*/  LDC.64 R8, c[0x0][0x390] ;  /* 0x0000e400ff087b82 */ /* 0x000ea20000000a00 */
[----:B0-----:R-:W-:-:S06]  /*0320*/  IMAD.WIDE R4, R2, 0x2, R4 ;  /* 0x0000000202047825 */ /* 0x001fcc00078e0204 */
[----:B------:R-:W3:Y:S01]  /*0330*/  LDG.E.U16.CONSTANT R4, desc[UR4][R4.64] ;  /* 0x0000000404047981 */ /* 0x000ee2000c1e9500 */
[----:B-1----:R-:W-:-:S06]  /*0340*/  IMAD.WIDE R6, R2, 0x2, R6 ;  /* 0x0000000202067825 */ /* 0x002fcc00078e0206 */
[----:B------:R-:W4:Y:S01]  /*0350*/  LDG.E.U16.CONSTANT R6, desc[UR4][R6.64] ;  /* 0x0000000406067981 */ /* 0x000f22000c1e9500 */
[----:B--2---:R-:W-:-:S04]  /*0360*/  IMAD.WIDE R8, R2, 0x2, R8 ;  /* 0x0000000202087825 */ /* 0x004fc800078e0208 */
[----:B---3--:R-:W-:Y:S02]  /*0370*/  HADD2.F32 R3, -RZ, R4.H0_H0 ;  /* 0x20000004ff037230 */ /* 0x008fe40000004100 */
[----:B----4-:R-:W-:-:S05]  /*0380*/  HADD2.F32 R10, -RZ, R6.H0_H0 ;  /* 0x20000006ff0a7230 */ /* 0x010fca0000004100 */
[----:B------:R-:W-:-:S04]  /*0390*/  FADD R3, R3, -R10 ;  /* 0x8000000a03037221 */ /* 0x000fc80000000000 */
[----:B------:R-:W-:-:S05]  /*03a0*/  FMUL R3, R3, R0 ;  /* 0x0000000003037220 */ /* 0x000fca0000400000 */
[----:B------:R-:W-:-:S05]  /*03b0*/  F2FP.F16.F32.PACK_AB R3, RZ, R3 ;  /* 0x00000003ff03723e */ /* 0x000fca00000000ff */
[----:B------:R-:W-:Y:S01]  /*03c0*/  STG.E.U16 desc[UR4][R8.64], R3 ;  /* 0x0000000308007986 */ /* 0x000fe2000c101504 */
[----:B------:R-:W-:Y:S05]  /*03d0*/  EXIT ;  /* 0x000000000000794d */ /* 0x000fea0003800000 */
        .weak           $__internal_2_$__cuda_sm3x_div_rn_noftz_f32_slowpath
        .type           $__internal_2_$__cuda_sm3x_div_rn_noftz_f32_slowpath,@function
        .size           $__internal_2_$__cuda_sm3x_div_rn_noftz_f32_slowpath,(.L_x_65 - $__internal_2_$__cuda_sm3x_div_rn_noftz_f32_slowpath)
$__internal_2_$__cuda_sm3x_div_rn_noftz_f32_slowpath:
        /* <DEDUP_REMOVED lines=10> */
[----:B------:R-:W-:-:S05]  /*0480*/  HFMA2 R3, -RZ, RZ, 2, 0 ;  /* 0x40000000ff037431 */ /* 0x000fca00000001ff */
        /* <DEDUP_REMOVED lines=9> */
[----:B------:R-:W-:-:S12]  /*0520*/  IMAD.MOV.U32 R8, RZ, RZ, RZ ;  /* 0x000000ffff087224 */ /* 0x000fd800078e00ff */
[----:B------:R-:W-:Y:S01]  /*0530*/  @!P0 FFMA R6, R0, 1.84467440737095516160e+19, RZ ;  /* 0x5f80000000068823 */ /* 0x000fe200000000ff */
[----:B------:R-:W-:-:S07]  /*0540*/  @!P0 VIADD R8, R8, 0x40 ;  /* 0x0000004008088836 */ /* 0x000fce0000000000 */
.L_x_38:
[----:B------:R-:W-:Y:S01]  /*0550*/  LEA R3, R5, 0xc0800000, 0x17 ;  /* 0xc080000005037811 */ /* 0x000fe200078eb8ff */
[----:B------:R-:W-:Y:S01]  /*0560*/  UMOV UR4, 0x40000000 ;  /* 0x4000000000047882 */ /* 0x000fe20000000000 */
[----:B------:R-:W-:Y:S01]  /*0570*/  IADD3 R5, PT, PT, R8, 0x80, -R5 ;  /* 0x0000008008057810 */ /* 0x000fe20007ffe805 */
[----:B------:R-:W-:Y:S01]  /*0580*/  UIADD3 UR4, UPT, UPT, UR4, -0x800000, URZ ;  /* 0xff80000004047890 */ /* 0x000fe2000fffe0ff */
[----:B------:R-:W-:-:S04]  /*0590*/  IADD3 R3, PT, PT, -R3, R6, RZ ;  /* 0x0000000603037210 */ /* 0x000fc80007ffe1ff */
        /* <DEDUP_REMOVED lines=22> */
[CCC-:B------:R-:W-:Y:S01]  /*0700*/  FFMA.RZ R3, R0.reuse, R10.reuse, R9.reuse ;  /* 0x0000000a00037223 */ /* 0x1c0fe2000000c009 */
[C---:B------:R-:W-:Y:S02]  /*0710*/  IADD3 R8, PT, PT, R7.reuse, 0x20, RZ ;  /* 0x0000002007087810 */ /* 0x040fe40007ffe0ff */
[----:B------:R-:W-:Y:S02]  /*0720*/  ISETP.NE.AND P2, PT, R7, RZ, PT ;  /* 0x000000ff0700720c */ /* 0x000fe40003f45270 */
[----:B------:R-:W-:Y:S01]  /*0730*/  LOP3.LUT R5, R3, 0x7fffff, RZ, 0xc0, !PT ;  /* 0x007fffff03057812 */ /* 0x000fe200078ec0ff */
[CCC-:B------:R-:W-:Y:S01]  /*0740*/  FFMA.RP R3, R0.reuse, R10.reuse, R9.reuse ;  /* 0x0000000a00037223 */ /* 0x1c0fe20000008009 */
[----:B------:R-:W-:Y:S01]  /*0750*/  FFMA.RM R0, R0, R10, R9 ;  /* 0x0000000a00007223 */ /* 0x000fe20000004009 */
[----:B------:R-:W-:Y:S01]  /*0760*/  ISETP.NE.AND P1, PT, R7, RZ, PT ;  /* 0x000000ff0700720c */ /* 0x000fe20003f25270 */
[----:B------:R-:W-:Y:S01]  /*0770*/  IMAD.MOV R7, RZ, RZ, -R7 ;  /* 0x000000ffff077224 */ /* 0x000fe200078e0a07 */
        /* <DEDUP_REMOVED lines=10> */
[----:B------:R-:W-:-:S04]  /*0820*/  LOP3.LUT R3, R3, R0, RZ, 0xc0, !PT ;  /* 0x0000000003037212 */ /* 0x000fc800078ec0ff */
[----:B------:R-:W-:-:S04]  /*0830*/  IADD3 R3, PT, PT, R8, R3, RZ ;  /* 0x0000000308037210 */ /* 0x000fc80007ffe0ff */
[----:B------:R-:W-:Y:S01]  /*0840*/  LOP3.LUT R6, R3, R6, RZ, 0xfc, !PT ;  /* 0x0000000603067212 */ /* 0x000fe200078efcff */
[----:B------:R-:W-:Y:S06]  /*0850*/  BRA `(.L_x_45) ;  /* 0x0000000000347947 */ /* 0x000fec0003800000 */
.L_x_44:
[----:B------:R-:W-:-:S04]  /*0860*/  LOP3.LUT R6, R6, 0x80000000, RZ, 0xc0, !PT ;  /* 0x8000000006067812 */ /* 0x000fc800078ec0ff */
[----:B------:R-:W-:Y:S01]  /*0870*/  LOP3.LUT R6, R6, 0x7f800000, RZ, 0xfc, !PT ;  /* 0x7f80000006067812 */ /* 0x000fe200078efcff */
[----:B------:R-:W-:Y:S06]  /*0880*/  BRA `(.L_x_45) ;  /* 0x0000000000287947 */ /* 0x000fec0003800000 */
.L_x_43:
[----:B------:R-:W-:Y:S01]  /*0890*/  IMAD R6, R5, 0x800000, R6 ;  /* 0x0080000005067824 */ /* 0x000fe200078e0206 */
[----:B------:R-:W-:Y:S06]  /*08a0*/  BRA `(.L_x_45) ;  /* 0x0000000000207947 */ /* 0x000fec0003800000 */
.L_x_42:
[----:B------:R-:W-:-:S04]  /*08b0*/  LOP3.LUT R6, R6, 0x80000000, R3, 0x48, !PT ;  /* 0x8000000006067812 */ /* 0x000fc800078e4803 */
[----:B------:R-:W-:Y:S01]  /*08c0*/  LOP3.LUT R6, R6, 0x7f800000, RZ, 0xfc, !PT ;  /* 0x7f80000006067812 */ /* 0x000fe200078efcff */
[----:B------:R-:W-:Y:S06]  /*08d0*/  BRA `(.L_x_45) ;  /* 0x0000000000147947 */ /* 0x000fec0003800000 */
.L_x_41:
[----:B------:R-:W-:Y:S01]  /*08e0*/  LOP3.LUT R6, R6, 0x80000000, R3, 0x48, !PT ;  /* 0x8000000006067812 */ /* 0x000fe200078e4803 */
[----:B------:R-:W-:Y:S06]  /*08f0*/  BRA `(.L_x_45) ;  /* 0x00000000000c7947 */ /* 0x000fec0003800000 */
.L_x_40:
[----:B------:R-:W0:Y:S01]  /*0900*/  MUFU.RSQ R6, -QNAN ;  /* 0xffc0000000067908 */ /* 0x000e220000001400 */
[----:B------:R-:W-:Y:S05]  /*0910*/  BRA `(.L_x_45) ;  /* 0x0000000000047947 */ /* 0x000fea0003800000 */
.L_x_39:
[----:B------:R-:W-:-:S07]  /*0920*/  FADD.FTZ R6, R0, 2 ;  /* 0x4000000000067421 */ /* 0x000fce0000010000 */
.L_x_45:
[----:B------:R-:W-:-:S04]  /*0930*/  HFMA2 R5, -RZ, RZ, 0, 0 ;  /* 0x00000000ff057431 */ /* 0x000fc800000001ff */
[----:B0-----:R-:W-:Y:S05]  /*0940*/  RET.REL.NODEC R4 `(_Z15mse_grad_kernelPK6__halfS1_PS_ii) ;  /* 0xfffffff404ac7950 */ /* 0x001fea0003c3ffff */
.L_x_46:
        /* <DEDUP_REMOVED lines=11> */
.L_x_65:


//--------------------- .text._Z15mse_loss_kernelPK6__halfS1_Pfi --------------------------
	.section	.text._Z15mse_loss_kernelPK6__halfS1_Pfi,"ax",@progbits
	.align	128
        .global         _Z15mse_loss_kernelPK6__halfS1_Pfi
        .type           _Z15mse_loss_kernelPK6__halfS1_Pfi,@function
        .size           _Z15mse_loss_kernelPK6__halfS1_Pfi,(.L_x_69 - _Z15mse_loss_kernelPK6__halfS1_Pfi)
        .other          _Z15mse_loss_kernelPK6__halfS1_Pfi,@"STO_CUDA_ENTRY STV_DEFAULT"
_Z15mse_loss_kernelPK6__halfS1_Pfi:
.text._Z15mse_loss_kernelPK6__halfS1_Pfi:
[----:B------:R-:W-:Y:S01]  /*0000*/  LDC R1, c[0x0][0x37c] ;  /* 0x0000df00ff017b82 */ /* 0x000fe20000000800 */
[----:B------:R-:W0:Y:S07]  /*0010*/  S2R R0, SR_TID.X ;  /* 0x0000000000007919 */ /* 0x000e2e0000002100 */
[----:B------:R-:W0:Y:S01]  /*0020*/  S2UR UR4, SR_CTAID.X ;  /* 0x00000000000479c3 */ /* 0x000e220000002500 */
[----:B------:R-:W1:Y:S01]  /*0030*/  LDCU UR5, c[0x0][0x398] ;  /* 0x00007300ff0577ac */ /* 0x000e620008000800 */
[----:B------:R-:W-:Y:S01]  /*0040*/  BSSY.RECONVERGENT B0, `(.L_x_47) ;  /* 0x0000018000007945 */ /* 0x000fe20003800200 */
[----:B------:R-:W-:Y:S01]  /*0050*/  HFMA2 R10, -RZ, RZ, 0, 0 ;  /* 0x00000000ff0a7431 */ /* 0x000fe200000001ff */
[----:B------:R-:W2:Y:S04]  /*0060*/  LDCU.64 UR6, c[0x0][0x358] ;  /* 0x00006b00ff0677ac */ /* 0x000ea80008000a00 */
[----:B------:R-:W0:Y:S02]  /*0070*/  LDC R7, c[0x0][0x360] ;  /* 0x0000d800ff077b82 */ /* 0x000e240000000800 */
[----:B0-----:R-:W-:-:S05]  /*0080*/  IMAD R6, R7, UR4, R0 ;  /* 0x0000000407067c24 */ /* 0x001fca000f8e0200 */
[----:B-1----:R-:W-:-:S13]  /*0090*/  ISETP.GE.AND P0, PT, R6, UR5, PT ;  /* 0x0000000506007c0c */ /* 0x002fda000bf06270 */
[----:B--2---:R-:W-:Y:S05]  /*00a0*/  @P0 BRA `(.L_x_48) ;  /* 0x0000000000440947 */ /* 0x004fea0003800000 */
[----:B------:R-:W0:Y:S01]  /*00b0*/  LDC.64 R2, c[0x0][0x380] ;  /* 0x0000e000ff027b82 */ /* 0x000e220000000a00 */
[----:B------:R-:W1:Y:S01]  /*00c0*/  LDCU UR4, c[0x0][0x370] ;  /* 0x00006e00ff0477ac */ /* 0x000e620008000800 */
[----:B------:R-:W-:Y:S02]  /*00d0*/  MOV R11, R6 ;  /* 0x00000006000b7202 */ /* 0x000fe40000000f00 */
[----:B------:R-:W-:-:S04]  /*00e0*/  MOV R10, RZ ;  /* 0x000000ff000a7202 */ /* 0x000fc80000000f00 */
[----:B------:R-:W2:Y:S01]  /*00f0*/  LDC.64 R4, c[0x0][0x388] ;  /* 0x0000e200ff047b82 */ /* 0x000ea20000000a00 */
[----:B-1----:R-:W-:-:S07]  /*0100*/  IMAD R12, R7, UR4, RZ ;  /* 0x00000004070c7c24 */ /* 0x002fce000f8e02ff */
.L_x_49:
[----:B0-----:R-:W-:-:S04]  /*0110*/  IMAD.WIDE R6, R11, 0x2, R2 ;  /* 0x000000020b067825 */ /* 0x001fc800078e0202 */
[----:B--2---:R-:W-:Y:S02]  /*0120*/  IMAD.WIDE R8, R11, 0x2, R4 ;  /* 0x000000020b087825 */ /* 0x004fe400078e0204 */
[----:B------:R-:W2:Y:S04]  /*0130*/  LDG.E.U16.CONSTANT R6, desc[UR6][R6.64] ;  /* 0x0000000606067981 */ /* 0x000ea8000c1e9500 */
[----:B------:R-:W3:Y:S01]  /*0140*/  LDG.E.U16.CONSTANT R8, desc[UR6][R8.64] ;  /* 0x0000000608087981 */ /* 0x000ee2000c1e9500 */
[----:B------:R-:W-:-:S04]  /*0150*/  IADD3 R11, PT, PT, R12, R11, RZ ;  /* 0x0000000b0c0b7210 */ /* 0x000fc80007ffe0ff */
[----:B------:R-:W-:Y:S01]  /*0160*/  ISETP.GE.AND P0, PT, R11, UR5, PT ;  /* 0x000000050b007c0c */ /* 0x000fe2000bf06270 */
[----:B--2---:R-:W-:Y:S02]  /*0170*/  HADD2.F32 R13, -RZ, R6.H0_H0 ;  /* 0x20000006ff0d7230 */ /* 0x004fe40000004100 */
[----:B---3--:R-:W-:-:S05]  /*0180*/  HADD2.F32 R14, -RZ, R8.H0_H0 ;  /* 0x20000008ff0e7230 */ /* 0x008fca0000004100 */
[----:B------:R-:W-:-:S04]  /*0190*/  FADD R13, R13, -R14 ;  /* 0x8000000e0d0d7221 */ /* 0x000fc80000000000 */
[----:B------:R-:W-:Y:S01]  /*01a0*/  FFMA R10, R13, R13, R10 ;  /* 0x0000000d0d0a7223 */ /* 0x000fe2000000000a */
[----:B------:R-:W-:Y:S06]  /*01b0*/  @!P0 BRA `(.L_x_49) ;  /* 0xfffffffc00d48947 */ /* 0x000fec000383ffff */
.L_x_48:
[----:B------:R-:W-:Y:S05]  /*01c0*/  BSYNC.RECONVERGENT B0 ;  /* 0x0000000000007941 */ /* 0x000fea0003800200 */
.L_x_47:
[----:B------:R-:W0:Y:S01]  /*01d0*/  SHFL.DOWN PT, R3, R10, 0x10, 0x1f ;  /* 0x0a001f000a037f89 */ /* 0x000e2200000e0000 */
[C---:B------:R-:W-:Y:S02]  /*01e0*/  LOP3.LUT P0, RZ, R0.reuse, 0x1f, RZ, 0xc0, !PT ;  /* 0x0000001f00ff7812 */ /* 0x040fe4000780c0ff */
[----:B------:R-:W-:-:S11]  /*01f0*/  ISETP.GT.U32.AND P1, PT, R0, 0x7, PT ;  /* 0x000000070000780c */ /* 0x000fd60003f24070 */
[----:B------:R-:W1:Y:S01]  /*0200*/  @!P0 S2R R9, SR_CgaCtaId ;  /* 0x0000000000098919 */ /* 0x000e620000008800 */
[----:B------:R-:W-:Y:S01]  /*0210*/  @!P0 MOV R6, 0x400 ;  /* 0x0000040000068802 */ /* 0x000fe20000000f00 */
[----:B0-----:R-:W-:-:S05]  /*0220*/  FADD R3, R3, R10 ;  /* 0x0000000a03037221 */ /* 0x001fca0000000000 */
        /* <DEDUP_REMOVED lines=30> */
[----:B-1----:R-:W-:-:S05]  /*0410*/  FADD R7, R6, R7 ;  /* 0x0000000706077221 */ /* 0x002fca0000000000 */
[----:B--2---:R-:W-:Y:S01]  /*0420*/  REDG.E.ADD.F32.FTZ.RN.STRONG.GPU desc[UR6][R2.64], R7 ;  /* 0x00000007020079a6 */ /* 0x004fe2000c12f306 */
[----:B------:R-:W-:Y:S05]  /*0430*/  EXIT ;  /* 0x000000000000794d */ /* 0x000fea0003800000 */
.L_x_50:
        /* <DEDUP_REMOVED lines=12> */
.L_x_69:


//--------------------- .text._Z26upsample2d_backward_kernelPK6__halfPS_iiii --------------------------
	.section	.text._Z26upsample2d_backward_kernelPK6__halfPS_iiii,"ax",@progbits
	.align	128
        .global         _Z26upsample2d_backward_kernelPK6__halfPS_iiii
        .type           _Z26upsample2d_backward_kernelPK6__halfPS_iiii,@function
        .size           _Z26upsample2d_backward_kernelPK6__halfPS_iiii,(.L_x_70 - _Z26upsample2d_backward_kernelPK6__halfPS_iiii)
        .other          _Z26upsample2d_backward_kernelPK6__halfPS_iiii,@"STO_CUDA_ENTRY STV_DEFAULT"
_Z26upsample2d_backward_kernelPK6__halfPS_iiii:
.text._Z26upsample2d_backward_kernelPK6__halfPS_iiii:
[----:B------:R-:W-:Y:S01]  /*0000*/  LDC R1, c[0x0][0x37c] ;  /* 0x0000df00ff017b82 */ /* 0x000fe20000000800 */
[----:B------:R-:W0:Y:S07]  /*0010*/  S2R R9, SR_TID.X ;  /* 0x0000000000097919 */ /* 0x000e2e0000002100 */
[----:B------:R-:W1:Y:S08]  /*0020*/  LDC.64 R4, c[0x0][0x390] ;  /* 0x0000e400ff047b82 */ /* 0x000e700000000a00 */
[----:B------:R-:W2:Y:S08]  /*0030*/  LDC.64 R2, c[0x0][0x398] ;  /* 0x0000e600ff027b82 */ /* 0x000eb00000000a00 */
[----:B------:R-:W0:Y:S08]  /*0040*/  S2UR UR4, SR_CTAID.X ;  /* 0x00000000000479c3 */ /* 0x000e300000002500 */
[----:B------:R-:W0:Y:S01]  /*0050*/  LDC R0, c[0x0][0x360] ;  /* 0x0000d800ff007b82 */ /* 0x000e220000000800 */
[----:B-1----:R-:W-:-:S04]  /*0060*/  IMAD R7, R5, R4, RZ ;  /* 0x0000000405077224 */ /* 0x002fc800078e02ff */
[----:B--2---:R-:W-:-:S04]  /*0070*/  IMAD R4, R7, R2, RZ ;  /* 0x0000000207047224 */ /* 0x004fc800078e02ff */
[----:B------:R-:W-:Y:S02]  /*0080*/  IMAD R7, R4, R3, RZ ;  /* 0x0000000304077224 */ /* 0x000fe400078e02ff */
[----:B0-----:R-:W-:-:S05]  /*0090*/  IMAD R0, R0, UR4, R9 ;  /* 0x0000000400007c24 */ /* 0x001fca000f8e0209 */
[----:B------:R-:W-:-:S13]  /*00a0*/  ISETP.GE.AND P0, PT, R0, R7, PT ;  /* 0x000000070000720c */ /* 0x000fda0003f06270 */
[----:B------:R-:W-:Y:S05]  /*00b0*/  @P0 EXIT ;  /* 0x000000000000094d */ /* 0x000fea0003800000 */
[----:B------:R-:W-:Y:S01]  /*00c0*/  IABS R11, R3 ;  /* 0x00000003000b7213 */ /* 0x000fe20000000000 */
[----:B------:R-:W0:Y:S01]  /*00d0*/  LDCU.64 UR4, c[0x0][0x358] ;  /* 0x00006b00ff0477ac */ /* 0x000e220008000a00 */
[----:B------:R-:W-:Y:S02]  /*00e0*/  IABS R10, R0 ;  /* 0x00000000000a7213 */ /* 0x000fe40000000000 */
[----:B------:R-:W1:Y:S08]  /*00f0*/  I2F.RP R4, R11 ;  /* 0x0000000b00047306 */ /* 0x000e700000209400 */
[----:B-1----:R-:W1:Y:S02]  /*0100*/  MUFU.RCP R4, R4 ;  /* 0x0000000400047308 */ /* 0x002e640000001000 */
[----:B-1----:R-:W-:-:S02]  /*0110*/  IADD3 R6, PT, PT, R4, 0xffffffe, RZ ;  /* 0x0ffffffe04067810 */ /* 0x002fc40007ffe0ff */
[----:B------:R-:W-:-:S04]  /*0120*/  IABS R4, R2 ;  /* 0x0000000200047213 */ /* 0x000fc80000000000 */
[----:B------:R1:W2:Y:S02]  /*0130*/  F2I.FTZ.U32.TRUNC.NTZ R7, R6 ;  /* 0x0000000600077305 */ /* 0x0002a4000021f000 */
[----:B-1----:R-:W-:Y:S01]  /*0140*/  IMAD.MOV.U32 R6, RZ, RZ, RZ ;  /* 0x000000ffff067224 */ /* 0x002fe200078e00ff */
[----:B--2---:R-:W-:-:S05]  /*0150*/  IADD3 R8, PT, PT, RZ, -R7, RZ ;  /* 0x80000007ff087210 */ /* 0x004fca0007ffe0ff */
[----:B------:R-:W-:Y:S02]  /*0160*/  IMAD R9, R8, R11, RZ ;  /* 0x0000000b08097224 */ /* 0x000fe400078e02ff */
[----:B------:R-:W1:Y:S02]  /*0170*/  I2F.RP R8, R4 ;  /* 0x0000000400087306 */ /* 0x000e640000209400 */
[----:B------:R-:W-:-:S06]  /*0180*/  IMAD.HI.U32 R7, R7, R9, R6 ;  /* 0x0000000907077227 */ /* 0x000fcc00078e0006 */
[----:B------:R-:W-:-:S05]  /*0190*/  IMAD.HI.U32 R9, R7, R10, RZ ;  /* 0x0000000a07097227 */ /* 0x000fca00078e00ff */
[----:B------:R-:W-:Y:S01]  /*01a0*/  IADD3 R6, PT, PT, -R9, RZ, RZ ;  /* 0x000000ff09067210 */ /* 0x000fe20007ffe1ff */
[----:B-1----:R-:W1:Y:S04]  /*01b0*/  MUFU.RCP R8, R8 ;  /* 0x0000000800087308 */ /* 0x002e680000001000 */
[----:B------:R-:W-:-:S05]  /*01c0*/  IMAD R6, R11, R6, R10 ;  /* 0x000000060b067224 */ /* 0x000fca00078e020a */
[----:B------:R-:W-:Y:S02]  /*01d0*/  ISETP.GT.U32.AND P2, PT, R11, R6, PT ;  /* 0x000000060b00720c */ /* 0x000fe40003f44070 */
[----:B-1----:R-:W-:-:S11]  /*01e0*/  IADD3 R10, PT, PT, R8, 0xffffffe, RZ ;  /* 0x0ffffffe080a7810 */ /* 0x002fd60007ffe0ff */
[----:B------:R-:W-:Y:S01]  /*01f0*/  @!P2 IMAD.IADD R6, R6, 0x1, -R11 ;  /* 0x000000010606a824 */ /* 0x000fe200078e0a0b */
[----:B------:R-:W-:Y:S02]  /*0200*/  @!P2 IADD3 R9, PT, PT, R9, 0x1, RZ ;  /* 0x000000010909a810 */ /* 0x000fe40007ffe0ff */
[----:B------:R-:W-:Y:S02]  /*0210*/  ISETP.NE.AND P2, PT, R3, RZ, PT ;  /* 0x000000ff0300720c */ /* 0x000fe40003f45270 */
[----:B------:R-:W-:Y:S02]  /*0220*/  ISETP.GE.U32.AND P0, PT, R6, R11, PT ;  /* 0x0000000b0600720c */ /* 0x000fe40003f06070 */
[----:B------:R-:W-:Y:S01]  /*0230*/  LOP3.LUT R6, R0, R3, RZ, 0x3c, !PT ;  /* 0x0000000300067212 */ /* 0x000fe200078e3cff */
[----:B------:R1:W2:Y:S03]  /*0240*/  F2I.FTZ.U32.TRUNC.NTZ R11, R10 ;  /* 0x0000000a000b7305 */ /* 0x0002a6000021f000 */
[----:B------:R-:W-:-:S02]  /*0250*/  ISETP.GE.AND P1, PT, R6, RZ, PT ;  /* 0x000000ff0600720c */ /* 0x000fc40003f26270 */
[----:B------:R-:W-:Y:S01]  /*0260*/  IABS R6, R5 ;  /* 0x0000000500067213 */ /* 0x000fe20000000000 */
[----:B-1----:R-:W-:-:S04]  /*0270*/  IMAD.MOV.U32 R10, RZ, RZ, RZ ;  /* 0x000000ffff0a7224 */ /* 0x002fc800078e00ff */
[----:B------:R-:W-:Y:S01]  /*0280*/  @P0 VIADD R9, R9, 0x1 ;  /* 0x0000000109090836 */ /* 0x000fe20000000000 */
[----:B--2---:R-:W-:-:S05]  /*0290*/  IADD3 R7, PT, PT, RZ, -R11, RZ ;  /* 0x8000000bff077210 */ /* 0x004fca0007ffe0ff */
[----:B------:R-:W-:Y:S02]  /*02a0*/  @!P1 IADD3 R9, PT, PT, -R9, RZ, RZ ;  /* 0x000000ff09099210 */ /* 0x000fe40007ffe1ff */
[----:B------:R-:W-:Y:S01]  /*02b0*/  @!P2 LOP3.LUT R9, RZ, R3, RZ, 0x33, !PT ;  /* 0x00000003ff09a212 */ /* 0x000fe200078e33ff */
[----:B------:R-:W-:-:S03]  /*02c0*/  IMAD R7, R7, R4, RZ ;  /* 0x0000000407077224 */ /* 0x000fc600078e02ff */
[----:B------:R-:W-:Y:S01]  /*02d0*/  IABS R8, R9 ;  /* 0x0000000900087213 */ /* 0x000fe20000000000 */
[----:B------:R-:W-:-:S03]  /*02e0*/  IMAD.HI.U32 R10, R11, R7, R10 ;  /* 0x000000070b0a7227 */ /* 0x000fc600078e000a */
[----:B------:R-:W-:Y:S02]  /*02f0*/  MOV R7, R8 ;  /* 0x0000000800077202 */ /* 0x000fe40000000f00 */
[----:B------:R-:W1:Y:S03]  /*0300*/  I2F.RP R8, R6 ;  /* 0x0000000600087306 */ /* 0x000e660000209400 */
[----:B------:R-:W-:-:S05]  /*0310*/  IMAD.HI.U32 R10, R10, R7, RZ ;  /* 0x000000070a0a7227 */ /* 0x000fca00078e00ff */
[----:B------:R-:W-:-:S05]  /*0320*/  IADD3 R11, PT, PT, -R10, RZ, RZ ;  /* 0x000000ff0a0b7210 */ /* 0x000fca0007ffe1ff */
[C---:B------:R-:W-:Y:S01]  /*0330*/  IMAD R7, R4.reuse, R11, R7 ;  /* 0x0000000b04077224 */ /* 0x040fe200078e0207 */
[----:B-1----:R-:W1:Y:S04]  /*0340*/  MUFU.RCP R8, R8 ;  /* 0x0000000800087308 */ /* 0x002e680000001000 */
[----:B------:R-:W-:-:S13]  /*0350*/  ISETP.GT.U32.AND P2, PT, R4, R7, PT ;  /* 0x000000070400720c */ /* 0x000fda0003f44070 */
[----:B------:R-:W-:Y:S01]  /*0360*/  @!P2 IMAD.IADD R7, R7, 0x1, -R4 ;  /* 0x000000010707a824 */ /* 0x000fe200078e0a04 */
[----:B-1----:R-:W-:Y:S02]  /*0370*/  IADD3 R11, PT, PT, R8, 0xffffffe, RZ ;  /* 0x0ffffffe080b7810 */ /* 0x002fe40007ffe0ff */
[----:B------:R-:W-:Y:S02]  /*0380*/  @!P2 IADD3 R10, PT, PT, R10, 0x1, RZ ;  /* 0x000000010a0aa810 */ /* 0x000fe40007ffe0ff */
[----:B------:R-:W-:Y:S02]  /*0390*/  ISETP.GE.U32.AND P0, PT, R7, R4, PT ;  /* 0x000000040700720c */ /* 0x000fe40003f06070 */
[----:B------:R-:W-:Y:S01]  /*03a0*/  LOP3.LUT R4, R9, R2, RZ, 0x3c, !PT ;  /* 0x0000000209047212 */ /* 0x000fe200078e3cff */
[----:B------:R-:W1:Y:S01]  /*03b0*/  F2I.FTZ.U32.TRUNC.NTZ R11, R11 ;  /* 0x0000000b000b7305 */ /* 0x000e62000021f000 */
[----:B------:R-:W-:Y:S02]  /*03c0*/  ISETP.NE.AND P2, PT, R2, RZ, PT ;  /* 0x000000ff0200720c */ /* 0x000fe40003f45270 */
[----:B------:R-:W-:-:S02]  /*03d0*/  ISETP.GE.AND P1, PT, R4, RZ, PT ;  /* 0x000000ff0400720c */ /* 0x000fc40003f26270 */
[----:B------:R-:W-:-:S05]  /*03e0*/  SHF.L.U32 R8, R2, 0x1, RZ ;  /* 0x0000000102087819 */ /* 0x000fca00000006ff */
[----:B------:R-:W-:-:S05]  /*03f0*/  @P0 VIADD R10, R10, 0x1 ;  /* 0x000000010a0a0836 */ /* 0x000fca0000000000 */
[----:B------:R-:W-:Y:S01]  /*0400*/  MOV R16, R10 ;  /* 0x0000000a00107202 */ /* 0x000fe20000000f00 */
[----:B------:R-:W-:Y:S01]  /*0410*/  HFMA2 R10, -RZ, RZ, 0, 0 ;  /* 0x00000000ff0a7431 */ /* 0x000fe200000001ff */
[----:B-1----:R-:W-:-:S03]  /*0420*/  IADD3 R7, PT, PT, RZ, -R11, RZ ;  /* 0x8000000bff077210 */ /* 0x002fc60007ffe0ff */
[----:B------:R-:W-:Y:S01]  /*0430*/  @!P1 IMAD.MOV R16, RZ, RZ, -R16 ;  /* 0x000000ffff109224 */ /* 0x000fe200078e0a10 */
[----:B------:R-:W-:Y:S01]  /*0440*/  @!P2 LOP3.LUT R16, RZ, R2, RZ, 0x33, !PT ;  /* 0x00000002ff10a212 */ /* 0x000fe200078e33ff */
[----:B------:R-:W-:-:S03]  /*0450*/  IMAD R7, R7, R6, RZ ;  /* 0x0000000607077224 */ /* 0x000fc600078e02ff */
[----:B------:R-:W-:Y:S01]  /*0460*/  IABS R4, R16 ;  /* 0x0000001000047213 */ /* 0x000fe20000000000 */
[----:B------:R-:W-:-:S03]  /*0470*/  IMAD.HI.U32 R10, R11, R7, R10 ;  /* 0x000000070b0a7227 */ /* 0x000fc600078e000a */
[----:B------:R-:W-:Y:S01]  /*0480*/  MOV R7, R4 ;  /* 0x0000000400077202 */ /* 0x000fe20000000f00 */
[----:B------:R-:W-:-:S04]  /*0490*/  IMAD.MOV R12, RZ, RZ, -R16 ;  /* 0x000000ffff0c7224 */ /* 0x000fc800078e0a10 */
[----:B------:R-:W-:-:S04]  /*04a0*/  IMAD.HI.U32 R10, R10, R7, RZ ;  /* 0x000000070a0a7227 */ /* 0x000fc800078e00ff */
[----:B------:R-:W-:Y:S02]  /*04b0*/  IMAD.MOV R4, RZ, RZ, -R10 ;  /* 0x000000ffff047224 */ /* 0x000fe400078e0a0a */
[----:B------:R-:W-:Y:S02]  /*04c0*/  IMAD R12, R2, R12, R9 ;  /* 0x0000000c020c7224 */ /* 0x000fe400078e0209 */
[----:B------:R-:W-:Y:S01]  /*04d0*/  IMAD R7, R6, R4, R7 ;  /* 0x0000000406077224 */ /* 0x000fe200078e0207 */
[----:B------:R-:W-:-:S04]  /*04e0*/  LOP3.LUT R4, R16, R5, RZ, 0x3c, !PT ;  /* 0x0000000510047212 */ /* 0x000fc800078e3cff */
[----:B------:R-:W-:Y:S02]  /*04f0*/  ISETP.GT.U32.AND P2, PT, R6, R7, PT ;  /* 0x000000070600720c */ /* 0x000fe40003f44070 */
[----:B------:R-:W-:Y:S01]  /*0500*/  ISETP.GE.AND P1, PT, R4, RZ, PT ;  /* 0x000000ff0400720c */ /* 0x000fe20003f26270 */
[C---:B------:R-:W-:Y:S02]  /*0510*/  IMAD R4, R8.reuse, R5, RZ ;  /* 0x0000000508047224 */ /* 0x040fe400078e02ff */
[-C--:B------:R-:W-:Y:S02]  /*0520*/  IMAD R8, R8, R3.reuse, RZ ;  /* 0x0000000308087224 */ /* 0x080fe400078e02ff */
[----:B------:R-:W-:Y:S01]  /*0530*/  IMAD R11, R4, R3, RZ ;  /* 0x00000003040b7224 */ /* 0x000fe200078e02ff */
[----:B------:R-:W-:-:S05]  /*0540*/  IADD3 R4, PT, PT, -R9, RZ, RZ ;  /* 0x000000ff09047210 */ /* 0x000fca0007ffe1ff */
[----:B------:R-:W-:Y:S01]  /*0550*/  @!P2 IADD3 R7, PT, PT, R7, -R6, RZ ;  /* 0x800000060707a210 */ /* 0x000fe20007ffe0ff */
[----:B------:R-:W-:Y:S01]  /*0560*/  IMAD R9, R3, R4, R0 ;  /* 0x0000000403097224 */ /* 0x000fe200078e0200 */
[----:B------:R-:W-:Y:S01]  /*0570*/  @!P2 IADD3 R10, PT, PT, R10, 0x1, RZ ;  /* 0x000000010a0aa810 */ /* 0x000fe20007ffe0ff */
[----:B------:R-:W-:Y:S01]  /*0580*/  IMAD R4, R12, R3, RZ ;  /* 0x000000030c047224 */ /* 0x000fe200078e02ff */
[----:B------:R-:W-:Y:S02]  /*0590*/  ISETP.GE.U32.AND P0, PT, R7, R6, PT ;  /* 0x000000060700720c */ /* 0x000fe40003f06070 */
[----:B------:R-:W-:Y:S01]  /*05a0*/  ISETP.NE.AND P2, PT, R5, RZ, PT ;  /* 0x000000ff0500720c */ /* 0x000fe20003f45270 */
[----:B------:R-:W1:Y:S01]  /*05b0*/  LDC.64 R6, c[0x0][0x380] ;  /* 0x0000e000ff067b82 */ /* 0x000e620000000a00 */
[----:B------:R-:W-:-:S09]  /*05c0*/  IMAD R4, R4, 0x2, R9 ;  /* 0x0000000204047824 */ /* 0x000fd200078e0209 */
[----:B------:R-:W-:-:S05]  /*05d0*/  @P0 VIADD R10, R10, 0x1 ;  /* 0x000000010a0a0836 */ /* 0x000fca0000000000 */
[----:B------:R-:W-:Y:S02]  /*05e0*/  @!P1 IADD3 R10, PT, PT, -R10, RZ, RZ ;  /* 0x000000ff0a0a9210 */ /* 0x000fe40007ffe1ff */
[----:B------:R-:W-:-:S04]  /*05f0*/  @!P2 LOP3.LUT R10, RZ, R5, RZ, 0x33, !PT ;  /* 0x00000005ff0aa212 */ /* 0x000fc800078e33ff */
[C---:B------:R-:W-:Y:S01]  /*0600*/  IADD3 R14, PT, PT, -R10.reuse, RZ, RZ ;  /* 0x000000ff0a0e7210 */ /* 0x040fe20007ffe1ff */
[----:B------:R-:W-:-:S04]  /*0610*/  IMAD R11, R10, R11, RZ ;  /* 0x0000000b0a0b7224 */ /* 0x000fc800078e02ff */
[----:B------:R-:W-:-:S04]  /*0620*/  IMAD R5, R5, R14, R16 ;  /* 0x0000000e05057224 */ /* 0x000fc800078e0210 */
[----:B------:R-:W-:-:S05]  /*0630*/  IMAD R2, R5, R8, RZ ;  /* 0x0000000805027224 */ /* 0x000fca00078e02ff */
[----:B------:R-:W-:Y:S02]  /*0640*/  IADD3 R5, PT, PT, R11, R2, RZ ;  /* 0x000000020b057210 */ /* 0x000fe40007ffe0ff */
[----:B------:R-:W2:Y:S02]  /*0650*/  LDC.64 R10, c[0x0][0x388] ;  /* 0x0000e200ff0a7b82 */ /* 0x000ea40000000a00 */
[----:B------:R-:W-:-:S05]  /*0660*/  LEA R5, R5, R4, 0x1 ;  /* 0x0000000405057211 */ /* 0x000fca00078e08ff */
[----:B-1----:R-:W-:-:S04]  /*0670*/  IMAD.WIDE R6, R5, 0x2, R6 ;  /* 0x0000000205067825 */ /* 0x002fc800078e0206 */
[----:B------:R-:W-:-:S04]  /*0680*/  IMAD.WIDE R4, R3, 0x2, R6 ;  /* 0x0000000203047825 */ /* 0x000fc800078e0206 */
[----:B------:R-:W-:Y:S02]  /*0690*/  IMAD.WIDE R8, R8, 0x2, R6 ;  /* 0x0000000208087825 */ /* 0x000fe400078e0206 */
[----:B0-----:R-:W3:Y:S04]  /*06a0*/  LDG.E.U16.CONSTANT R6, desc[UR4][R6.64] ;  /* 0x0000000406067981 */ /* 0x001ee8000c1e9500 */
[----:B------:R-:W4:Y:S01]  /*06b0*/  LDG.E.U16.CONSTANT R4, desc[UR4][R4.64] ;  /* 0x0000000404047981 */ /* 0x000f22000c1e9500 */
[----:B------:R-:W-:-:S03]  /*06c0*/  IMAD.WIDE R2, R3, 0x2, R8 ;  /* 0x0000000203027825 */ /* 0x000fc600078e0208 */
[----:B------:R-:W5:Y:S04]  /*06d0*/  LDG.E.U16.CONSTANT R8, desc[UR4][R8.64] ;  /* 0x0000000408087981 */ /* 0x000f68000c1e9500 */
[----:B------:R-:W5:Y:S01]  /*06e0*/  LDG.E.U16.CONSTANT R2, desc[UR4][R2.64] ;  /* 0x0000000402027981 */ /* 0x000f62000c1e9500 */
[----:B---3--:R-:W-:Y:S02]  /*06f0*/  HADD2.F32 R12, -RZ, R6.H0_H0 ;  /* 0x20000006ff0c7230 */ /* 0x008fe40000004100 */
[----:B----4-:R-:W-:Y:S02]  /*0700*/  HADD2.F32 R13, -RZ, R4.H0_H0 ;  /* 0x20000004ff0d7230 */ /* 0x010fe40000004100 */
[----:B--2---:R-:W-:-:S04]  /*0710*/  IMAD.WIDE R4, R0, 0x2, R10 ;  /* 0x0000000200047825 */ /* 0x004fc800078e020a */
[----:B------:R-:W-:Y:S01]  /*0720*/  FADD R12, R12, R13 ;  /* 0x0000000d0c0c7221 */ /* 0x000fe20000000000 */
[----:B-----5:R-:W-:Y:S02]  /*0730*/  HADD2.F32 R15, -RZ, R8.H0_H0 ;  /* 0x20000008ff0f7230 */ /* 0x020fe40000004100 */
[----:B------:R-:W-:-:S03]  /*0740*/  HADD2.F32 R13, -RZ, R2.H0_H0 ;  /* 0x20000002ff0d7230 */ /* 0x000fc60000004100 */
[----:B------:R-:W-:-:S04]  /*0750*/  FADD R12, R12, R15 ;  /* 0x0000000f0c0c7221 */ /* 0x000fc80000000000 */
[----:B------:R-:W-:-:S05]  /*0760*/  FADD R12, R12, R13 ;  /* 0x0000000d0c0c7221 */ /* 0x000fca0000000000 */
[----:B------:R-:W-:-:S05]  /*0770*/  F2FP.F16.F32.PACK_AB R12, RZ, R12 ;  /* 0x0000000cff0c723e */ /* 0x000fca00000000ff */
[----:B------:R-:W-:Y:S01]  /*0780*/  STG.E.U16 desc[UR4][R4.64], R12 ;  /* 0x0000000c04007986 */ /* 0x000fe2000c101504 */
[----:B------:R-:W-:Y:S05]  /*0790*/  EXIT ;  /* 0x000000000000794d */ /* 0x000fea0003800000 */
.L_x_51:
        /* <DEDUP_REMOVED lines=14> */
.L_x_70:


//--------------------- .text._Z30upsample2d_forward_fast_kernelPK6__halfPS_iiii --------------------------
	.section	.text._Z30upsample2d_forward_fast_kernelPK6__halfPS_iiii,"ax",@progbits
	.align	128
        .global         _Z30upsample2d_forward_fast_kernelPK6__halfPS_iiii
        .type           _Z30upsample2d_forward_fast_kernelPK6__halfPS_iiii,@function
        .size           _Z30upsample2d_forward_fast_kernelPK6__halfPS_iiii,(.L_x_71 - _Z30upsample2d_forward_fast_kernelPK6__halfPS_iiii)
        .other          _Z30upsample2d_forward_fast_kernelPK6__halfPS_iiii,@"STO_CUDA_ENTRY STV_DEFAULT"
_Z30upsample2d_forward_fast_kernelPK6__halfPS_iiii:
.text._Z30upsample2d_forward_fast_kernelPK6__halfPS_iiii:
        /* <DEDUP_REMOVED lines=12> */
[----:B------:R-:W0:Y:S01]  /*00c0*/  LDC.64 R6, c[0x0][0x380] ;  /* 0x0000e000ff067b82 */ /* 0x000e220000000a00 */
[----:B------:R-:W1:Y:S01]  /*00d0*/  LDCU.64 UR4, c[0x0][0x358] ;  /* 0x00006b00ff0477ac */ /* 0x000e620008000a00 */
[----:B------:R-:W-:-:S04]  /*00e0*/  IABS R14, R3 ;  /* 0x00000003000e7213 */ /* 0x000fc80000000000 */
[----:B------:R-:W2:Y:S01]  /*00f0*/  I2F.RP R10, R14 ;  /* 0x0000000e000a7306 */ /* 0x000ea20000209400 */
[----:B0-----:R-:W-:-:S05]  /*0100*/  IMAD.WIDE R6, R4, 0x2, R6 ;  /* 0x0000000204067825 */ /* 0x001fca00078e0206 */
[----:B-1----:R0:W3:Y:S02]  /*0110*/  LDG.E.U16.CONSTANT R0, desc[UR4][R6.64] ;  /* 0x0000000406007981 */ /* 0x0020e4000c1e9500 */
[----:B--2---:R-:W1:Y:S01]  /*0120*/  MUFU.RCP R10, R10 ;  /* 0x0000000a000a7308 */ /* 0x004e620000001000 */
[----:B0-----:R-:W-:Y:S02]  /*0130*/  IABS R6, R2 ;  /* 0x0000000200067213 */ /* 0x001fe40000000000 */
[----:B------:R-:W-:-:S05]  /*0140*/  IABS R7, R4 ;  /* 0x0000000400077213 */ /* 0x000fca0000000000 */
[----:B------:R-:W0:Y:S01]  /*0150*/  I2F.RP R12, R6 ;  /* 0x00000006000c7306 */ /* 0x000e220000209400 */
[----:B-1----:R-:W-:-:S07]  /*0160*/  IADD3 R8, PT, PT, R10, 0xffffffe, RZ ;  /* 0x0ffffffe0a087810 */ /* 0x002fce0007ffe0ff */
[----:B------:R1:W2:Y:S08]  /*0170*/  F2I.FTZ.U32.TRUNC.NTZ R9, R8 ;  /* 0x0000000800097305 */ /* 0x0002b0000021f000 */
[----:B0-----:R-:W0:Y:S01]  /*0180*/  MUFU.RCP R12, R12 ;  /* 0x0000000c000c7308 */ /* 0x001e220000001000 */
[----:B-1----:R-:W-:Y:S02]  /*0190*/  HFMA2 R8, -RZ, RZ, 0, 0 ;  /* 0x00000000ff087431 */ /* 0x002fe400000001ff */
[----:B--2---:R-:W-:-:S04]  /*01a0*/  IMAD.MOV R11, RZ, RZ, -R9 ;  /* 0x000000ffff0b7224 */ /* 0x004fc800078e0a09 */
[----:B------:R-:W-:-:S04]  /*01b0*/  IMAD R11, R11, R14, RZ ;  /* 0x0000000e0b0b7224 */ /* 0x000fc800078e02ff */
[----:B------:R-:W-:-:S04]  /*01c0*/  IMAD.HI.U32 R9, R9, R11, R8 ;  /* 0x0000000b09097227 */ /* 0x000fc800078e0008 */
[----:B0-----:R-:W-:Y:S01]  /*01d0*/  VIADD R10, R12, 0xffffffe ;  /* 0x0ffffffe0c0a7836 */ /* 0x001fe20000000000 */
[----:B------:R-:W-:Y:S01]  /*01e0*/  IABS R12, R5 ;  /* 0x00000005000c7213 */ /* 0x000fe20000000000 */
[----:B------:R-:W-:Y:S02]  /*01f0*/  IMAD.HI.U32 R9, R9, R7, RZ ;  /* 0x0000000709097227 */ /* 0x000fe400078e00ff */
[----:B------:R0:W1:Y:S02]  /*0200*/  F2I.FTZ.U32.TRUNC.NTZ R11, R10 ;  /* 0x0000000a000b7305 */ /* 0x000064000021f000 */
[----:B------:R-:W-:-:S04]  /*0210*/  IMAD.MOV R8, RZ, RZ, -R9 ;  /* 0x000000ffff087224 */ /* 0x000fc800078e0a09 */
[----:B------:R-:W-:Y:S01]  /*0220*/  IMAD R7, R14, R8, R7 ;  /* 0x000000080e077224 */ /* 0x000fe200078e0207 */
[----:B0-----:R-:W-:-:S04]  /*0230*/  MOV R10, RZ ;  /* 0x000000ff000a7202 */ /* 0x001fc80000000f00 */
[----:B------:R-:W-:-:S13]  /*0240*/  ISETP.GT.U32.AND P2, PT, R14, R7, PT ;  /* 0x000000070e00720c */ /* 0x000fda0003f44070 */
[-C--:B------:R-:W-:Y:S02]  /*0250*/  @!P2 IADD3 R7, PT, PT, R7, -R14.reuse, RZ ;  /* 0x8000000e0707a210 */ /* 0x080fe40007ffe0ff */
[----:B------:R-:W-:Y:S02]  /*0260*/  @!P2 IADD3 R9, PT, PT, R9, 0x1, RZ ;  /* 0x000000010909a810 */ /* 0x000fe40007ffe0ff */
[----:B------:R-:W-:Y:S02]  /*0270*/  ISETP.GE.U32.AND P0, PT, R7, R14, PT ;  /* 0x0000000e0700720c */ /* 0x000fe40003f06070 */
[----:B------:R-:W-:Y:S02]  /*0280*/  LOP3.LUT R7, R4, R3, RZ, 0x3c, !PT ;  /* 0x0000000304077212 */ /* 0x000fe400078e3cff */
[----:B------:R-:W-:Y:S02]  /*0290*/  ISETP.NE.AND P2, PT, R3, RZ, PT ;  /* 0x000000ff0300720c */ /* 0x000fe40003f45270 */
[----:B------:R-:W-:-:S02]  /*02a0*/  ISETP.GE.AND P1, PT, R7, RZ, PT ;  /* 0x000000ff0700720c */ /* 0x000fc40003f26270 */
[----:B-1----:R-:W-:-:S05]  /*02b0*/  IADD3 R7, PT, PT, RZ, -R11, RZ ;  /* 0x8000000bff077210 */ /* 0x002fca0007ffe0ff */
[----:B------:R-:W-:Y:S02]  /*02c0*/  @P0 VIADD R9, R9, 0x1 ;  /* 0x0000000109090836 */ /* 0x000fe40000000000 */
[----:B------:R-:W-:-:S04]  /*02d0*/  IMAD R7, R7, R6, RZ ;  /* 0x0000000607077224 */ /* 0x000fc800078e02ff */
[----:B------:R-:W-:Y:S01]  /*02e0*/  @!P1 IMAD.MOV R9, RZ, RZ, -R9 ;  /* 0x000000ffff099224 */ /* 0x000fe200078e0a09 */
[----:B------:R-:W-:Y:S01]  /*02f0*/  @!P2 LOP3.LUT R9, RZ, R3, RZ, 0x33, !PT ;  /* 0x00000003ff09a212 */ /* 0x000fe200078e33ff */
[----:B------:R-:W-:-:S03]  /*0300*/  IMAD.HI.U32 R10, R11, R7, R10 ;  /* 0x000000070b0a7227 */ /* 0x000fc600078e000a */
[----:B------:R-:W-:Y:S01]  /*0310*/  IABS R8, R9 ;  /* 0x0000000900087213 */ /* 0x000fe20000000000 */
[----:B------:R-:W-:-:S03]  /*0320*/  IMAD.MOV.U32 R7, RZ, RZ, R12 ;  /* 0x000000ffff077224 */ /* 0x000fc600078e000c */
[----:B------:R-:W-:Y:S02]  /*0330*/  MOV R11, R8 ;  /* 0x00000008000b7202 */ /* 0x000fe40000000f00 */
[----:B------:R-:W0:Y:S03]  /*0340*/  I2F.RP R8, R7 ;  /* 0x0000000700087306 */ /* 0x000e260000209400 */
[----:B------:R-:W-:-:S04]  /*0350*/  IMAD.HI.U32 R10, R10, R11, RZ ;  /* 0x0000000b0a0a7227 */ /* 0x000fc800078e00ff */
[----:B------:R-:W-:-:S04]  /*0360*/  IMAD.MOV R12, RZ, RZ, -R10 ;  /* 0x000000ffff0c7224 */ /* 0x000fc800078e0a0a */
[C---:B------:R-:W-:Y:S01]  /*0370*/  IMAD R11, R6.reuse, R12, R11 ;  /* 0x0000000c060b7224 */ /* 0x040fe200078e020b */
[----:B0-----:R-:W0:Y:S04]  /*0380*/  MUFU.RCP R8, R8 ;  /* 0x0000000800087308 */ /* 0x001e280000001000 */
[----:B------:R-:W-:-:S13]  /*0390*/  ISETP.GT.U32.AND P2, PT, R6, R11, PT ;  /* 0x0000000b0600720c */ /* 0x000fda0003f44070 */
[-C--:B------:R-:W-:Y:S02]  /*03a0*/  @!P2 IADD3 R11, PT, PT, R11, -R6.reuse, RZ ;  /* 0x800000060b0ba210 */ /* 0x080fe40007ffe0ff */
[----:B------:R-:W-:Y:S01]  /*03b0*/  @!P2 IADD3 R10, PT, PT, R10, 0x1, RZ ;  /* 0x000000010a0aa810 */ /* 0x000fe20007ffe0ff */
[----:B0-----:R-:W-:Y:S01]  /*03c0*/  VIADD R12, R8, 0xffffffe ;  /* 0x0ffffffe080c7836 */ /* 0x001fe20000000000 */
[----:B------:R-:W-:Y:S02]  /*03d0*/  ISETP.GE.U32.AND P0, PT, R11, R6, PT ;  /* 0x000000060b00720c */ /* 0x000fe40003f06070 */
[----:B------:R-:W-:Y:S01]  /*03e0*/  LOP3.LUT R6, R9, R2, RZ, 0x3c, !PT ;  /* 0x0000000209067212 */ /* 0x000fe200078e3cff */
[----:B------:R-:W0:Y:S01]  /*03f0*/  F2I.FTZ.U32.TRUNC.NTZ R11, R12 ;  /* 0x0000000c000b7305 */ /* 0x000e22000021f000 */
[----:B------:R-:W-:Y:S02]  /*0400*/  ISETP.NE.AND P2, PT, R2, RZ, PT ;  /* 0x000000ff0200720c */ /* 0x000fe40003f45270 */
[----:B------:R-:W-:-:S07]  /*0410*/  ISETP.GE.AND P1, PT, R6, RZ, PT ;  /* 0x000000ff0600720c */ /* 0x000fce0003f26270 */
[----:B------:R-:W-:-:S05]  /*0420*/  @P0 VIADD R10, R10, 0x1 ;  /* 0x000000010a0a0836 */ /* 0x000fca0000000000 */
[----:B------:R-:W-:Y:S01]  /*0430*/  MOV R14, R10 ;  /* 0x0000000a000e7202 */ /* 0x000fe20000000f00 */
[----:B0-----:R-:W-:Y:S02]  /*0440*/  IMAD.MOV R6, RZ, RZ, -R11 ;  /* 0x000000ffff067224 */ /* 0x001fe400078e0a0b */
[----:B------:R-:W-:Y:S01]  /*0450*/  IMAD.MOV.U32 R10, RZ, RZ, RZ ;  /* 0x000000ffff0a7224 */ /* 0x000fe200078e00ff */
[----:B------:R-:W-:Y:S01]  /*0460*/  @!P1 IADD3 R14, PT, PT, -R14, RZ, RZ ;  /* 0x000000ff0e0e9210 */ /* 0x000fe20007ffe1ff */
[----:B------:R-:W-:Y:S01]  /*0470*/  IMAD R13, R6, R7, RZ ;  /* 0x00000007060d7224 */ /* 0x000fe200078e02ff */
[----:B------:R-:W-:-:S03]  /*0480*/  @!P2 LOP3.LUT R14, RZ, R2, RZ, 0x33, !PT ;  /* 0x00000002ff0ea212 */ /* 0x000fc600078e33ff */
[----:B------:R-:W-:Y:S01]  /*0490*/  IMAD.HI.U32 R10, R11, R13, R10 ;  /* 0x0000000d0b0a7227 */ /* 0x000fe200078e000a */
[----:B------:R-:W-:-:S05]  /*04a0*/  IABS R6, R14 ;  /* 0x0000000e00067213 */ /* 0x000fca0000000000 */
[----:B------:R-:W-:-:S05]  /*04b0*/  IMAD.HI.U32 R10, R10, R6, RZ ;  /* 0x000000060a0a7227 */ /* 0x000fca00078e00ff */
[----:B------:R-:W-:-:S05]  /*04c0*/  IADD3 R8, PT, PT, -R10, RZ, RZ ;  /* 0x000000ff0a087210 */ /* 0x000fca0007ffe1ff */
[----:B------:R-:W-:Y:S02]  /*04d0*/  IMAD R6, R7, R8, R6 ;  /* 0x0000000807067224 */ /* 0x000fe400078e0206 */
[----:B------:R-:W-:-:S03]  /*04e0*/  IMAD.SHL.U32 R8, R2, 0x2, RZ ;  /* 0x0000000202087824 */ /* 0x000fc600078e00ff */
[----:B------:R-:W-:-:S13]  /*04f0*/  ISETP.GT.U32.AND P2, PT, R7, R6, PT ;  /* 0x000000060700720c */ /* 0x000fda0003f44070 */
[----:B------:R-:W-:Y:S01]  /*0500*/  @!P2 IMAD.IADD R6, R6, 0x1, -R7 ;  /* 0x000000010606a824 */ /* 0x000fe200078e0a07 */
[----:B------:R-:W-:Y:S02]  /*0510*/  @!P2 IADD3 R10, PT, PT, R10, 0x1, RZ ;  /* 0x000000010a0aa810 */ /* 0x000fe40007ffe0ff */
[----:B------:R-:W-:Y:S02]  /*0520*/  ISETP.NE.AND P2, PT, R5, RZ, PT ;  /* 0x000000ff0500720c */ /* 0x000fe40003f45270 */
[----:B------:R-:W-:Y:S02]  /*0530*/  ISETP.GE.U32.AND P0, PT, R6, R7, PT ;  /* 0x000000070600720c */ /* 0x000fe40003f06070 */
[----:B------:R-:W-:-:S04]  /*0540*/  LOP3.LUT R6, R14, R5, RZ, 0x3c, !PT ;  /* 0x000000050e067212 */ /* 0x000fc800078e3cff */
[----:B------:R-:W-:Y:S02]  /*0550*/  ISETP.GE.AND P1, PT, R6, RZ, PT ;  /* 0x000000ff0600720c */ /* 0x000fe40003f26270 */
[----:B------:R-:W-:-:S05]  /*0560*/  IADD3 R6, PT, PT, -R14, RZ, RZ ;  /* 0x000000ff0e067210 */ /* 0x000fca0007ffe1ff */
[----:B------:R-:W-:Y:S01]  /*0570*/  @P0 IADD3 R10, PT, PT, R10, 0x1, RZ ;  /* 0x000000010a0a0810 */ /* 0x000fe20007ffe0ff */
[----:B------:R-:W-:Y:S01]  /*0580*/  IMAD R11, R2, R6, R9 ;  /* 0x00000006020b7224 */ /* 0x000fe200078e0209 */
[----:B------:R-:W-:Y:S01]  /*0590*/  IADD3 R9, PT, PT, -R9, RZ, RZ ;  /* 0x000000ff09097210 */ /* 0x000fe20007ffe1ff */
[----:B------:R-:W0:Y:S03]  /*05a0*/  LDC.64 R6, c[0x0][0x388] ;  /* 0x0000e200ff067b82 */ /* 0x000e260000000a00 */
[----:B------:R-:W-:Y:S01]  /*05b0*/  @!P1 IMAD.MOV R10, RZ, RZ, -R10 ;  /* 0x000000ffff0a9224 */ /* 0x000fe200078e0a0a */
[----:B------:R-:W-:-:S04]  /*05c0*/  @!P2 LOP3.LUT R10, RZ, R5, RZ, 0x33, !PT ;  /* 0x00000005ff0aa212 */ /* 0x000fc800078e33ff */
[----:B------:R-:W-:-:S05]  /*05d0*/  IADD3 R12, PT, PT, -R10, RZ, RZ ;  /* 0x000000ff0a0c7210 */ /* 0x000fca0007ffe1ff */
[----:B------:R-:W-:Y:S02]  /*05e0*/  IMAD R2, R5, R12, R14 ;  /* 0x0000000c05027224 */ /* 0x000fe400078e020e */
[----:B------:R-:W-:Y:S02]  /*05f0*/  IMAD R5, R8, R5, RZ ;  /* 0x0000000508057224 */ /* 0x000fe400078e02ff */
[----:B------:R-:W-:-:S04]  /*0600*/  IMAD R2, R2, R8, R11 ;  /* 0x0000000802027224 */ /* 0x000fc800078e020b */
[----:B------:R-:W-:Y:S02]  /*0610*/  IMAD R2, R10, R5, R2 ;  /* 0x000000050a027224 */ /* 0x000fe400078e0202 */
[----:B------:R-:W-:Y:S02]  /*0620*/  IMAD R5, R3, R9, R4 ;  /* 0x0000000903057224 */ /* 0x000fe400078e0204 */
[-C--:B------:R-:W-:Y:S02]  /*0630*/  IMAD R2, R2, R3.reuse, RZ ;  /* 0x0000000302027224 */ /* 0x080fe400078e02ff */
[----:B------:R-:W-:-:S03]  /*0640*/  IMAD R9, R8, R3, RZ ;  /* 0x0000000308097224 */ /* 0x000fc600078e02ff */
[----:B------:R-:W-:-:S05]  /*0650*/  LEA R5, R2, R5, 0x1 ;  /* 0x0000000502057211 */ /* 0x000fca00078e08ff */
[----:B0-----:R-:W-:-:S04]  /*0660*/  IMAD.WIDE R6, R5, 0x2, R6 ;  /* 0x0000000205067825 */ /* 0x001fc800078e0206 */
[----:B------:R-:W-:-:S04]  /*0670*/  IMAD.WIDE R8, R9, 0x2, R6 ;  /* 0x0000000209087825 */ /* 0x000fc800078e0206 */
[----:B------:R-:W-:-:S04]  /*0680*/  IMAD.WIDE R4, R3, 0x2, R6 ;  /* 0x0000000203047825 */ /* 0x000fc800078e0206 */
[----:B------:R-:W-:Y:S01]  /*0690*/  IMAD.WIDE R2, R3, 0x2, R8 ;  /* 0x0000000203027825 */ /* 0x000fe200078e0208 */
[----:B---3--:R-:W-:Y:S04]  /*06a0*/  STG.E.U16 desc[UR4][R6.64], R0 ;  /* 0x0000000006007986 */ /* 0x008fe8000c101504 */
[----:B------:R-:W-:Y:S04]  /*06b0*/  STG.E.U16 desc[UR4][R4.64], R0 ;  /* 0x0000000004007986 */ /* 0x000fe8000c101504 */
[----:B------:R-:W-:Y:S04]  /*06c0*/  STG.E.U16 desc[UR4][R8.64], R0 ;  /* 0x0000000008007986 */ /* 0x000fe8000c101504 */
[----:B------:R-:W-:Y:S01]  /*06d0*/  STG.E.U16 desc[UR4][R2.64], R0 ;  /* 0x0000000002007986 */ /* 0x000fe2000c101504 */
[----:B------:R-:W-:Y:S05]  /*06e0*/  EXIT ;  /* 0x000000000000794d */ /* 0x000fea0003800000 */
.L_x_52:
        /* <DEDUP_REMOVED lines=9> */
.L_x_71:


//--------------------- .text._Z25upsample2d_forward_kernelPK6__halfPS_iiii --------------------------
	.section	.text._Z25upsample2d_forward_kernelPK6__halfPS_iiii,"ax",@progbits
	.align	128
        .global         _Z25upsample2d_forward_kernelPK6__halfPS_iiii
        .type           _Z25upsample2d_forward_kernelPK6__halfPS_iiii,@function
        .size           _Z25upsample2d_forward_kernelPK6__halfPS_iiii,(.L_x_72 - _Z25upsample2d_forward_kernelPK6__halfPS_iiii)
        .other          _Z25upsample2d_forward_kernelPK6__halfPS_iiii,@"STO_CUDA_ENTRY STV_DEFAULT"
_Z25upsample2d_forward_kernelPK6__halfPS_iiii:
.text._Z25upsample2d_forward_kernelPK6__halfPS_iiii:
[----:B------:R-:W-:Y:S08]  /*0000*/  LDC R1, c[0x0][0x37c] ;  /* 0x0000df00ff017b82 */ /* 0x000ff00000000800 */
[----:B------:R-:W0:Y:S01]  /*0010*/  LDC.64 R2, c[0x0][0x390] ;  /* 0x0000e400ff027b82 */ /* 0x000e220000000a00 */
[----:B------:R-:W1:Y:S07]  /*0020*/  S2R R11, SR_TID.X ;  /* 0x00000000000b7919 */ /* 0x000e6e0000002100 */
[----:B------:R-:W2:Y:S08]  /*0030*/  LDC.64 R4, c[0x0][0x398] ;  /* 0x0000e600ff047b82 */ /* 0x000eb00000000a00 */
[----:B------:R-:W1:Y:S08]  /*0040*/  S2UR UR4, SR_CTAID.X ;  /* 0x00000000000479c3 */ /* 0x000e700000002500 */
[----:B------:R-:W1:Y:S01]  /*0050*/  LDC R0, c[0x0][0x360] ;  /* 0x0000d800ff007b82 */ /* 0x000e620000000800 */
[----:B0-----:R-:W-:-:S04]  /*0060*/  IMAD.SHL.U32 R7, R3, 0x2, RZ ;  /* 0x0000000203077824 */ /* 0x001fc800078e00ff */
[----:B------:R-:W-:Y:S02]  /*0070*/  IMAD R9, R7, R2, RZ ;  /* 0x0000000207097224 */ /* 0x000fe400078e02ff */
[----:B--2---:R-:W-:-:S04]  /*0080*/  IMAD.SHL.U32 R6, R4, 0x2, RZ ;  /* 0x0000000204067824 */ /* 0x004fc800078e00ff */
[----:B------:R-:W-:-:S04]  /*0090*/  IMAD R2, R6, R9, RZ ;  /* 0x0000000906027224 */ /* 0x000fc800078e02ff */
[----:B------:R-:W-:Y:S02]  /*00a0*/  IMAD R9, R2, R5, RZ ;  /* 0x0000000502097224 */ /* 0x000fe400078e02ff */
[----:B-1----:R-:W-:-:S05]  /*00b0*/  IMAD R0, R0, UR4, R11 ;  /* 0x0000000400007c24 */ /* 0x002fca000f8e020b */
[----:B------:R-:W-:-:S13]  /*00c0*/  ISETP.GE.AND P0, PT, R0, R9, PT ;  /* 0x000000090000720c */ /* 0x000fda0003f06270 */
[----:B------:R-:W-:Y:S05]  /*00d0*/  @P0 EXIT ;  /* 0x000000000000094d */ /* 0x000fea0003800000 */
[----:B------:R-:W-:Y:S01]  /*00e0*/  IABS R11, R5 ;  /* 0x00000005000b7213 */ /* 0x000fe20000000000 */
[----:B------:R-:W0:Y:S01]  /*00f0*/  LDCU.64 UR4, c[0x0][0x358] ;  /* 0x00006b00ff0477ac */ /* 0x000e220008000a00 */
[-C--:B------:R-:W-:Y:S02]  /*0100*/  IABS R12, R6.reuse ;  /* 0x00000006000c7213 */ /* 0x080fe40000000000 */
[----:B------:R-:W1:Y:S01]  /*0110*/  I2F.RP R10, R11 ;  /* 0x0000000b000a7306 */ /* 0x000e620000209400 */
[----:B------:R-:W-:-:S07]  /*0120*/  IABS R15, R6 ;  /* 0x00000006000f7213 */ /* 0x000fce0000000000 */
[----:B-1----:R-:W1:Y:S02]  /*0130*/  MUFU.RCP R10, R10 ;  /* 0x0000000a000a7308 */ /* 0x002e640000001000 */
[----:B-1----:R-:W-:Y:S02]  /*0140*/  IADD3 R8, PT, PT, R10, 0xffffffe, RZ ;  /* 0x0ffffffe0a087810 */ /* 0x002fe40007ffe0ff */
[----:B------:R-:W-:-:S04]  /*0150*/  IABS R10, R0 ;  /* 0x00000000000a7213 */ /* 0x000fc80000000000 */
[----:B------:R1:W2:Y:S02]  /*0160*/  F2I.FTZ.U32.TRUNC.NTZ R9, R8 ;  /* 0x0000000800097305 */ /* 0x0002a4000021f000 */
[----:B-1----:R-:W-:Y:S02]  /*0170*/  HFMA2 R8, -RZ, RZ, 0, 0 ;  /* 0x00000000ff087431 */ /* 0x002fe400000001ff */
[----:B--2---:R-:W-:-:S04]  /*0180*/  IMAD.MOV R2, RZ, RZ, -R9 ;  /* 0x000000ffff027224 */ /* 0x004fc800078e0a09 */
[----:B------:R-:W-:Y:S02]  /*0190*/  IMAD R13, R2, R11, RZ ;  /* 0x0000000b020d7224 */ /* 0x000fe400078e02ff */
[----:B------:R-:W-:Y:S02]  /*01a0*/  IMAD.MOV.U32 R2, RZ, RZ, R12 ;  /* 0x000000ffff027224 */ /* 0x000fe400078e000c */
[----:B------:R-:W-:Y:S02]  /*01b0*/  IMAD.HI.U32 R9, R9, R13, R8 ;  /* 0x0000000d09097227 */ /* 0x000fe400078e0008 */
[----:B------:R-:W1:Y:S04]  /*01c0*/  I2F.RP R12, R2 ;  /* 0x00000002000c7306 */ /* 0x000e680000209400 */
[----:B------:R-:W-:-:S04]  /*01d0*/  IMAD.HI.U32 R9, R9, R10, RZ ;  /* 0x0000000a09097227 */ /* 0x000fc800078e00ff */
[----:B------:R-:W-:-:S04]  /*01e0*/  IMAD.MOV R8, RZ, RZ, -R9 ;  /* 0x000000ffff087224 */ /* 0x000fc800078e0a09 */
[C---:B------:R-:W-:Y:S01]  /*01f0*/  IMAD R8, R11.reuse, R8, R10 ;  /* 0x000000080b087224 */ /* 0x040fe200078e020a */
[----:B-1----:R-:W1:Y:S04]  /*0200*/  MUFU.RCP R12, R12 ;  /* 0x0000000c000c7308 */ /* 0x002e680000001000 */
[----:B------:R-:W-:-:S13]  /*0210*/  ISETP.GT.U32.AND P2, PT, R11, R8, PT ;  /* 0x000000080b00720c */ /* 0x000fda0003f44070 */
[----:B------:R-:W-:Y:S01]  /*0220*/  @!P2 IMAD.IADD R8, R8, 0x1, -R11 ;  /* 0x000000010808a824 */ /* 0x000fe200078e0a0b */
[----:B-1----:R-:W-:Y:S01]  /*0230*/  IADD3 R10, PT, PT, R12, 0xffffffe, RZ ;  /* 0x0ffffffe0c0a7810 */ /* 0x002fe20007ffe0ff */
[----:B------:R-:W-:Y:S01]  /*0240*/  @!P2 VIADD R9, R9, 0x1 ;  /* 0x000000010909a836 */ /* 0x000fe20000000000 */
[----:B------:R-:W-:Y:S02]  /*0250*/  ISETP.NE.AND P2, PT, R5, RZ, PT ;  /* 0x000000ff0500720c */ /* 0x000fe40003f45270 */
[----:B------:R-:W-:Y:S02]  /*0260*/  ISETP.GE.U32.AND P0, PT, R8, R11, PT ;  /* 0x0000000b0800720c */ /* 0x000fe40003f06070 */
[----:B------:R-:W-:Y:S01]  /*0270*/  LOP3.LUT R8, R0, R5, RZ, 0x3c, !PT ;  /* 0x0000000500087212 */ /* 0x000fe200078e3cff */
[----:B------:R1:W2:Y:S03]  /*0280*/  F2I.FTZ.U32.TRUNC.NTZ R11, R10 ;  /* 0x0000000a000b7305 */ /* 0x0002a6000021f000 */
[----:B------:R-:W-:-:S02]  /*0290*/  ISETP.GE.AND P1, PT, R8, RZ, PT ;  /* 0x000000ff0800720c */ /* 0x000fc40003f26270 */
[----:B------:R-:W-:Y:S01]  /*02a0*/  IABS R8, R7 ;  /* 0x0000000700087213 */ /* 0x000fe20000000000 */
[----:B-1----:R-:W-:-:S03]  /*02b0*/  IMAD.MOV.U32 R10, RZ, RZ, RZ ;  /* 0x000000ffff0a7224 */ /* 0x002fc600078e00ff */
[----:B------:R-:W1:Y:S01]  /*02c0*/  I2F.RP R12, R8 ;  /* 0x00000008000c7306 */ /* 0x000e620000209400 */
[----:B------:R-:W-:Y:S01]  /*02d0*/  @P0 VIADD R9, R9, 0x1 ;  /* 0x0000000109090836 */ /* 0x000fe20000000000 */
[----:B--2---:R-:W-:-:S05]  /*02e0*/  IADD3 R13, PT, PT, RZ, -R11, RZ ;  /* 0x8000000bff0d7210 */ /* 0x004fca0007ffe0ff */
[----:B------:R-:W-:Y:S01]  /*02f0*/  @!P1 IMAD.MOV R9, RZ, RZ, -R9 ;  /* 0x000000ffff099224 */ /* 0x000fe200078e0a09 */
[----:B------:R-:W-:Y:S01]  /*0300*/  @!P2 LOP3.LUT R9, RZ, R5, RZ, 0x33, !PT ;  /* 0x00000005ff09a212 */ /* 0x000fe200078e33ff */
[----:B------:R-:W-:-:S03]  /*0310*/  IMAD R13, R13, R2, RZ ;  /* 0x000000020d0d7224 */ /* 0x000fc600078e02ff */
[----:B------:R-:W-:Y:S01]  /*0320*/  IABS R14, R9 ;  /* 0x00000009000e7213 */ /* 0x000fe20000000000 */
[----:B------:R-:W-:Y:S01]  /*0330*/  IMAD.HI.U32 R10, R11, R13, R10 ;  /* 0x0000000d0b0a7227 */ /* 0x000fe200078e000a */
[----:B------:R-:W-:Y:S01]  /*0340*/  IADD3 R13, PT, PT, RZ, -R15, RZ ;  /* 0x8000000fff0d7210 */ /* 0x000fe20007ffe0ff */
[----:B-1----:R-:W1:Y:S02]  /*0350*/  MUFU.RCP R12, R12 ;  /* 0x0000000c000c7308 */ /* 0x002e640000001000 */
[----:B------:R-:W-:-:S04]  /*0360*/  IMAD.MOV.U32 R11, RZ, RZ, R14 ;  /* 0x000000ffff0b7224 */ /* 0x000fc800078e000e */
[----:B------:R-:W-:-:S04]  /*0370*/  IMAD.HI.U32 R10, R10, R11, RZ ;  /* 0x0000000b0a0a7227 */ /* 0x000fc800078e00ff */
[----:B------:R-:W-:-:S05]  /*0380*/  IMAD R11, R10, R13, R11 ;  /* 0x0000000d0a0b7224 */ /* 0x000fca00078e020b */
[----:B------:R-:W-:Y:S01]  /*0390*/  ISETP.GT.U32.AND P2, PT, R2, R11, PT ;  /* 0x0000000b0200720c */ /* 0x000fe20003f44070 */
[----:B-1----:R-:W-:-:S12]  /*03a0*/  VIADD R13, R12, 0xffffffe ;  /* 0x0ffffffe0c0d7836 */ /* 0x002fd80000000000 */
[-C--:B------:R-:W-:Y:S02]  /*03b0*/  @!P2 IADD3 R11, PT, PT, R11, -R2.reuse, RZ ;  /* 0x800000020b0ba210 */ /* 0x080fe40007ffe0ff */
[----:B------:R-:W-:Y:S02]  /*03c0*/  @!P2 IADD3 R10, PT, PT, R10, 0x1, RZ ;  /* 0x000000010a0aa810 */ /* 0x000fe40007ffe0ff */
[----:B------:R-:W-:Y:S02]  /*03d0*/  ISETP.GE.U32.AND P0, PT, R11, R2, PT ;  /* 0x000000020b00720c */ /* 0x000fe40003f06070 */
[----:B------:R-:W-:Y:S01]  /*03e0*/  LOP3.LUT R2, R9, R6, RZ, 0x3c, !PT ;  /* 0x0000000609027212 */ /* 0x000fe200078e3cff */
[----:B------:R-:W1:Y:S01]  /*03f0*/  F2I.FTZ.U32.TRUNC.NTZ R11, R13 ;  /* 0x0000000d000b7305 */ /* 0x000e62000021f000 */
[----:B------:R-:W-:Y:S02]  /*0400*/  ISETP.NE.AND P2, PT, R6, RZ, PT ;  /* 0x000000ff0600720c */ /* 0x000fe40003f45270 */
[----:B------:R-:W-:-:S07]  /*0410*/  ISETP.GE.AND P1, PT, R2, RZ, PT ;  /* 0x000000ff0200720c */ /* 0x000fce0003f26270 */
[----:B------:R-:W-:-:S05]  /*0420*/  @P0 VIADD R10, R10, 0x1 ;  /* 0x000000010a0a0836 */ /* 0x000fca0000000000 */
[----:B------:R-:W-:Y:S01]  /*0430*/  MOV R12, R10 ;  /* 0x0000000a000c7202 */ /* 0x000fe20000000f00 */
[----:B-1----:R-:W-:Y:S01]  /*0440*/  IMAD.MOV R15, RZ, RZ, -R11 ;  /* 0x000000ffff0f7224 */ /* 0x002fe200078e0a0b */
[----:B------:R-:W-:Y:S02]  /*0450*/  IABS R10, R7 ;  /* 0x00000007000a7213 */ /* 0x000fe40000000000 */
[----:B------:R-:W-:Y:S01]  /*0460*/  @!P1 IADD3 R12, PT, PT, -R12, RZ, RZ ;  /* 0x000000ff0c0c9210 */ /* 0x000fe20007ffe1ff */
[----:B------:R-:W-:Y:S01]  /*0470*/  IMAD R13, R15, R8, RZ ;  /* 0x000000080f0d7224 */ /* 0x000fe200078e02ff */
[----:B------:R-:W-:Y:S01]  /*0480*/  @!P2 LOP3.LUT R12, RZ, R6, RZ, 0x33, !PT ;  /* 0x00000006ff0ca212 */ /* 0x000fe200078e33ff */
[----:B------:R-:W-:Y:S02]  /*0490*/  IMAD.MOV R14, RZ, RZ, -R10 ;  /* 0x000000ffff0e7224 */ /* 0x000fe400078e0a0a */
[----:B------:R-:W-:Y:S01]  /*04a0*/  HFMA2 R10, -RZ, RZ, 0, 0 ;  /* 0x00000000ff0a7431 */ /* 0x000fe200000001ff */
[----:B------:R-:W-:-:S04]  /*04b0*/  IABS R2, R12 ;  /* 0x0000000c00027213 */ /* 0x000fc80000000000 */
[----:B------:R-:W-:-:S04]  /*04c0*/  IMAD.HI.U32 R10, R11, R13, R10 ;  /* 0x0000000d0b0a7227 */ /* 0x000fc800078e000a */
[----:B------:R-:W-:Y:S01]  /*04d0*/  IMAD.MOV.U32 R11, RZ, RZ, R2 ;  /* 0x000000ffff0b7224 */ /* 0x000fe200078e0002 */
[----:B------:R-:W-:-:S03]  /*04e0*/  MOV R2, R14 ;  /* 0x0000000e00027202 */ /* 0x000fc60000000f00 */
[----:B------:R-:W-:-:S04]  /*04f0*/  IMAD.HI.U32 R10, R10, R11, RZ ;  /* 0x0000000b0a0a7227 */ /* 0x000fc800078e00ff */
[----:B------:R-:W-:Y:S01]  /*0500*/  IMAD R11, R10, R2, R11 ;  /* 0x000000020a0b7224 */ /* 0x000fe200078e020b */
[----:B------:R-:W-:-:S04]  /*0510*/  LOP3.LUT R2, R12, R7, RZ, 0x3c, !PT ;  /* 0x000000070c027212 */ /* 0x000fc800078e3cff */
[----:B------:R-:W-:Y:S02]  /*0520*/  ISETP.GT.U32.AND P2, PT, R8, R11, PT ;  /* 0x0000000b0800720c */ /* 0x000fe40003f44070 */
[----:B------:R-:W-:-:S11]  /*0530*/  ISETP.GE.AND P1, PT, R2, RZ, PT ;  /* 0x000000ff0200720c */ /* 0x000fd60003f26270 */
[----:B------:R-:W-:Y:S01]  /*0540*/  @!P2 IMAD.IADD R11, R11, 0x1, -R8 ;  /* 0x000000010b0ba824 */ /* 0x000fe200078e0a08 */
[----:B------:R-:W-:Y:S02]  /*0550*/  @!P2 IADD3 R10, PT, PT, R10, 0x1, RZ ;  /* 0x000000010a0aa810 */ /* 0x000fe40007ffe0ff */
[----:B------:R-:W-:Y:S02]  /*0560*/  ISETP.NE.AND P2, PT, R7, RZ, PT ;  /* 0x000000ff0700720c */ /* 0x000fe40003f45270 */
[----:B------:R-:W-:-:S13]  /*0570*/  ISETP.GE.U32.AND P0, PT, R11, R8, PT ;  /* 0x000000080b00720c */ /* 0x000fda0003f06070 */
[----:B------:R-:W-:-:S05]  /*0580*/  @P0 VIADD R10, R10, 0x1 ;  /* 0x000000010a0a0836 */ /* 0x000fca0000000000 */
[----:B------:R-:W-:Y:S02]  /*0590*/  MOV R2, R10 ;  /* 0x0000000a00027202 */ /* 0x000fe40000000f00 */
[----:B------:R-:W1:Y:S03]  /*05a0*/  LDC.64 R10, c[0x0][0x380] ;  /* 0x0000e000ff0a7b82 */ /* 0x000e660000000a00 */
[----:B------:R-:W-:Y:S01]  /*05b0*/  @!P1 IMAD.MOV R2, RZ, RZ, -R2 ;  /* 0x000000ffff029224 */ /* 0x000fe200078e0a02 */
[----:B------:R-:W-:-:S04]  /*05c0*/  @!P2 LOP3.LUT R2, RZ, R7, RZ, 0x33, !PT ;  /* 0x00000007ff02a212 */ /* 0x000fc800078e33ff */
[----:B------:R-:W-:-:S05]  /*05d0*/  IADD3 R8, PT, PT, -R2, RZ, RZ ;  /* 0x000000ff02087210 */ /* 0x000fca0007ffe1ff */
[--C-:B------:R-:W-:Y:S02]  /*05e0*/  IMAD R7, R7, R8, R12.reuse ;  /* 0x0000000807077224 */ /* 0x100fe400078e020c */
[----:B------:R-:W-:-:S03]  /*05f0*/  IMAD.MOV R8, RZ, RZ, -R12 ;  /* 0x000000ffff087224 */ /* 0x000fc600078e0a0c */
[----:B------:R-:W-:Y:S01]  /*0600*/  LEA.HI R7, R7, R7, RZ, 0x1 ;  /* 0x0000000707077211 */ /* 0x000fe200078f08ff */
[----:B------:R-:W-:Y:S01]  /*0610*/  IMAD R6, R6, R8, R9 ;  /* 0x0000000806067224 */ /* 0x000fe200078e0209 */
[----:B------:R-:W-:Y:S02]  /*0620*/  IADD3 R9, PT, PT, -R9, RZ, RZ ;  /* 0x000000ff09097210 */ /* 0x000fe40007ffe1ff */
[----:B------:R-:W-:Y:S02]  /*0630*/  SHF.R.S32.HI R7, RZ, 0x1, R7 ;  /* 0x00000001ff077819 */ /* 0x000fe40000011407 */
[----:B------:R-:W-:Y:S01]  /*0640*/  LEA.HI R6, R6, R6, RZ, 0x1 ;  /* 0x0000000606067211 */ /* 0x000fe200078f08ff */
[----:B------:R-:W-:Y:S02]  /*0650*/  IMAD R9, R5, R9, R0 ;  /* 0x0000000905097224 */ /* 0x000fe400078e0200 */
[----:B------:R-:W-:Y:S01]  /*0660*/  IMAD R7, R2, R3, R7 ;  /* 0x0000000302077224 */ /* 0x000fe200078e0207 */
[----:B------:R-:W-:-:S05]  /*0670*/  SHF.R.S32.HI R3, RZ, 0x1, R6 ;  /* 0x00000001ff037819 */ /* 0x000fca0000011406 */
[----:B------:R-:W-:Y:S02]  /*0680*/  IMAD R4, R7, R4, R3 ;  /* 0x0000000407047224 */ /* 0x000fe400078e0203 */
[----:B------:R-:W2:Y:S02]  /*0690*/  LDC.64 R2, c[0x0][0x388] ;  /* 0x0000e200ff027b82 */ /* 0x000ea40000000a00 */
[----:B------:R-:W-:-:S04]  /*06a0*/  IMAD R5, R4, R5, R9 ;  /* 0x0000000504057224 */ /* 0x000fc800078e0209 */
[----:B-1----:R-:W-:-:S06]  /*06b0*/  IMAD.WIDE R10, R5, 0x2, R10 ;  /* 0x00000002050a7825 */ /* 0x002fcc00078e020a */
[----:B0-----:R-:W3:Y:S01]  /*06c0*/  LDG.E.U16.CONSTANT R11, desc[UR4][R10.64] ;  /* 0x000000040a0b7981 */ /* 0x001ee2000c1e9500 */
[----:B--2---:R-:W-:-:S05]  /*06d0*/  IMAD.WIDE R2, R0, 0x2, R2 ;  /* 0x0000000200027825 */ /* 0x004fca00078e0202 */
[----:B---3--:R-:W-:Y:S01]  /*06e0*/  STG.E.U16 desc[UR4][R2.64], R11 ;  /* 0x0000000b02007986 */ /* 0x008fe2000c101504 */
[----:B------:R-:W-:Y:S05]  /*06f0*/  EXIT ;  /* 0x000000000000794d */ /* 0x000fea0003800000 */
.L_x_53:
        /* <DEDUP_REMOVED lines=16> */
.L_x_72:


//--------------------- .text._Z11zero_kernelP6__halfi --------------------------
	.section	.text._Z11zero_kernelP6__halfi,"ax",@progbits
	.align	128
        .global         _Z11zero_kernelP6__halfi
        .type           _Z11zero_kernelP6__halfi,@function
        .size           _Z11zero_kernelP6__halfi,(.L_x_73 - _Z11zero_kernelP6__halfi)
        .other          _Z11zero_kernelP6__halfi,@"STO_CUDA_ENTRY STV_DEFAULT"
_Z11zero_kernelP6__halfi:
.text._Z11zero_kernelP6__halfi:
[----:B------:R-:W-:Y:S01]  /*0000*/  LDC R1, c[0x0][0x37c] ;  /* 0x0000df00ff017b82 */ /* 0x000fe20000000800 */
[----:B------:R-:W0:Y:S07]  /*0010*/  S2R R3, SR_TID.X ;  /* 0x0000000000037919 */ /* 0x000e2e0000002100 */
[----:B------:R-:W0:Y:S01]  /*0020*/  S2UR UR4, SR_CTAID.X ;  /* 0x00000000000479c3 */ /* 0x000e220000002500 */
[----:B------:R-:W1:Y:S07]  /*0030*/  LDCU UR6, c[0x0][0x388] ;  /* 0x00007100ff0677ac */ /* 0x000e6e0008000800 */
[----:B------:R-:W0:Y:S02]  /*0040*/  LDC R0, c[0x0][0x360] ;  /* 0x0000d800ff007b82 */ /* 0x000e240000000800 */
[----:B0-----:R-:W-:Y:S01]  /*0050*/  IMAD R0, R0, UR4, R3 ;  /* 0x0000000400007c24 */ /* 0x001fe2000f8e0203 */
[----:B------:R-:W0:Y:S04]  /*0060*/  LDCU.64 UR4, c[0x0][0x358] ;  /* 0x00006b00ff0477ac */ /* 0x000e280008000a00 */
[----:B------:R-:W-:-:S04]  /*0070*/  SHF.L.U32 R5, R0, 0x1, RZ ;  /* 0x0000000100057819 */ /* 0x000fc800000006ff */
[----:B------:R-:W-:-:S04]  /*0080*/  IADD3 R0, PT, PT, R5, 0x1, RZ ;  /* 0x0000000105007810 */ /* 0x000fc80007ffe0ff */
[----:B-1----:R-:W-:-:S13]  /*0090*/  ISETP.GE.AND P0, PT, R0, UR6, PT ;  /* 0x0000000600007c0c */ /* 0x002fda000bf06270 */
[----:B------:R-:W1:Y:S02]  /*00a0*/  @!P0 LDC.64 R2, c[0x0][0x380] ;  /* 0x0000e000ff028b82 */ /* 0x000e640000000a00 */
[----:B-1----:R-:W-:-:S05]  /*00b0*/  @!P0 IMAD.WIDE R2, R5, 0x2, R2 ;  /* 0x0000000205028825 */ /* 0x002fca00078e0202 */
[----:B0-----:R0:W-:Y:S01]  /*00c0*/  @!P0 STG.E desc[UR4][R2.64], RZ ;  /* 0x000000ff02008986 */ /* 0x0011e2000c101904 */
[----:B------:R-:W-:Y:S05]  /*00d0*/  @!P0 EXIT ;  /* 0x000000000000894d */ /* 0x000fea0003800000 */
[----:B------:R-:W-:-:S13]  /*00e0*/  ISETP.GE.AND P0, PT, R5, UR6, PT ;  /* 0x0000000605007c0c */ /* 0x000fda000bf06270 */
[----:B------:R-:W-:Y:S05]  /*00f0*/  @P0 EXIT ;  /* 0x000000000000094d */ /* 0x000fea0003800000 */
[----:B0-----:R-:W0:Y:S02]  /*0100*/  LDC.64 R2, c[0x0][0x380] ;  /* 0x0000e000ff027b82 */ /* 0x001e240000000a00 */
[----:B0-----:R-:W-:-:S05]  /*0110*/  IMAD.WIDE R2, R5, 0x2, R2 ;  /* 0x0000000205027825 */ /* 0x001fca00078e0202 */
[----:B------:R-:W-:Y:S01]  /*0120*/  STG.E.U16 desc[UR4][R2.64], RZ ;  /* 0x000000ff02007986 */ /* 0x000fe2000c101504 */
[----:B------:R-:W-:Y:S05]  /*0130*/  EXIT ;  /* 0x000000000000794d */ /* 0x000fea0003800000 */
.L_x_54:
        /* <DEDUP_REMOVED lines=12> */
.L_x_73:


//--------------------- .text._Z25maxpool2d_backward_kernelPK6__halfPKaPS_iiii --------------------------
	.section	.text._Z25maxpool2d_backward_kernelPK6__halfPKaPS_iiii,"ax",@progbits
	.align	128
        .global         _Z25maxpool2d_backward_kernelPK6__halfPKaPS_iiii
        .type           _Z25maxpool2d_backward_kernelPK6__halfPKaPS_iiii,@function
        .size           _Z25maxpool2d_backward_kernelPK6__halfPKaPS_iiii,(.L_x_74 - _Z25maxpool2d_backward_kernelPK6__halfPKaPS_iiii)
        .other          _Z25maxpool2d_backward_kernelPK6__halfPKaPS_iiii,@"STO_CUDA_ENTRY STV_DEFAULT"
_Z25maxpool2d_backward_kernelPK6__halfPKaPS_iiii:
.text._Z25maxpool2d_backward_kernelPK6__halfPKaPS_iiii:
[----:B------:R-:W-:Y:S08]  /*0000*/  LDC R1, c[0x0][0x37c] ;  /* 0x0000df00ff017b82 */ /* 0x000ff00000000800 */
[----:B------:R-:W0:Y:S01]  /*0010*/  LDC.64 R4, c[0x0][0x398] ;  /* 0x0000e600ff047b82 */ /* 0x000e220000000a00 */
[----:B------:R-:W1:Y:S07]  /*0020*/  S2R R11, SR_TID.X ;  /* 0x00000000000b7919 */ /* 0x000e6e0000002100 */
[----:B------:R-:W2:Y:S08]  /*0030*/  LDC.64 R2, c[0x0][0x3a0] ;  /* 0x0000e800ff027b82 */ /* 0x000eb00000000a00 */
[----:B------:R-:W1:Y:S08]  /*0040*/  S2UR UR4, SR_CTAID.X ;  /* 0x00000000000479c3 */ /* 0x000e700000002500 */
[----:B------:R-:W1:Y:S01]  /*0050*/  LDC R8, c[0x0][0x360] ;  /* 0x0000d800ff087b82 */ /* 0x000e620000000800 */
[----:B0-----:R-:W-:-:S04]  /*0060*/  LEA.HI R7, R5, R5, RZ, 0x1 ;  /* 0x0000000505077211 */ /* 0x001fc800078f08ff */
[----:B------:R-:W-:Y:S02]  /*0070*/  SHF.R.S32.HI R7, RZ, 0x1, R7 ;  /* 0x00000001ff077819 */ /* 0x000fe40000011407 */
[----:B--2---:R-:W-:-:S03]  /*0080*/  LEA.HI R0, R2, R2, RZ, 0x1 ;  /* 0x0000000202007211 */ /* 0x004fc600078f08ff */
[----:B------:R-:W-:Y:S01]  /*0090*/  IMAD R9, R7, R4, RZ ;  /* 0x0000000407097224 */ /* 0x000fe200078e02ff */
[----:B------:R-:W-:-:S05]  /*00a0*/  SHF.R.S32.HI R0, RZ, 0x1, R0 ;  /* 0x00000001ff007819 */ /* 0x000fca0000011400 */
[----:B------:R-:W-:-:S04]  /*00b0*/  IMAD R6, R0, R9, RZ ;  /* 0x0000000900067224 */ /* 0x000fc800078e02ff */
[----:B------:R-:W-:Y:S02]  /*00c0*/  IMAD R9, R6, R3, RZ ;  /* 0x0000000306097224 */ /* 0x000fe400078e02ff */
[----:B-1----:R-:W-:-:S05]  /*00d0*/  IMAD R4, R8, UR4, R11 ;  /* 0x0000000408047c24 */ /* 0x002fca000f8e020b */
[----:B------:R-:W-:-:S13]  /*00e0*/  ISETP.GE.AND P0, PT, R4, R9, PT ;  /* 0x000000090400720c */ /* 0x000fda0003f06270 */
[----:B------:R-:W-:Y:S05]  /*00f0*/  @P0 EXIT ;  /* 0x000000000000094d */ /* 0x000fea0003800000 */
[----:B------:R-:W0:Y:S01]  /*0100*/  LDCU.64 UR6, c[0x0][0x388] ;  /* 0x00007100ff0677ac */ /* 0x000e220008000a00 */
[----:B------:R-:W1:Y:S01]  /*0110*/  LDC.64 R12, c[0x0][0x380] ;  /* 0x0000e000ff0c7b82 */ /* 0x000e620000000a00 */
[----:B------:R-:W2:Y:S01]  /*0120*/  LDCU.64 UR4, c[0x0][0x358] ;  /* 0x00006b00ff0477ac */ /* 0x000ea20008000a00 */
[----:B0-----:R-:W-:-:S04]  /*0130*/  IADD3 R14, P0, PT, R4, UR6, RZ ;  /* 0x00000006040e7c10 */ /* 0x001fc8000ff1e0ff */
[----:B------:R-:W-:-:S05]  /*0140*/  LEA.HI.X.SX32 R15, R4, UR7, 0x1, P0 ;  /* 0x00000007040f7c11 */ /* 0x000fca00080f0eff */
[----:B--2---:R0:W2:Y:S01]  /*0150*/  LDG.E.U8.CONSTANT R6, desc[UR4][R14.64] ;  /* 0x000000040e067981 */ /* 0x0040a2000c1e9100 */
[----:B------:R-:W-:Y:S01]  /*0160*/  IABS R9, R3 ;  /* 0x0000000300097213 */ /* 0x000fe20000000000 */
[----:B-1----:R-:W-:-:S03]  /*0170*/  IMAD.WIDE R12, R4, 0x2, R12 ;  /* 0x00000002040c7825 */ /* 0x002fc600078e020c */
[----:B------:R-:W1:Y:S02]  /*0180*/  I2F.RP R16, R9 ;  /* 0x0000000900107306 */ /* 0x000e640000209400 */
[----:B------:R3:W5:Y:S01]  /*0190*/  LDG.E.U16.CONSTANT R8, desc[UR4][R12.64] ;  /* 0x000000040c087981 */ /* 0x000762000c1e9500 */
[----:B------:R-:W-:Y:S01]  /*01a0*/  IABS R19, R0 ;  /* 0x0000000000137213 */ /* 0x000fe20000000000 */
[----:B------:R-:W4:Y:S01]  /*01b0*/  LDCU UR6, c[0x0][0x3a4] ;  /* 0x00007480ff0677ac */ /* 0x000f220008000800 */
[-C--:B0-----:R-:W-:Y:S01]  /*01c0*/  LOP3.LUT R14, R4, R3.reuse, RZ, 0x3c, !PT ;  /* 0x00000003040e7212 */ /* 0x081fe200078e3cff */
[----:B------:R-:W-:Y:S02]  /*01d0*/  BSSY.RECONVERGENT B0, `(.L_x_55) ;  /* 0x000005f000007945 */ /* 0x000fe40003800200 */
[----:B------:R-:W-:Y:S01]  /*01e0*/  IMAD.MOV R19, RZ, RZ, -R19 ;  /* 0x000000ffff137224 */ /* 0x000fe200078e0a13 */
[----:B------:R-:W-:Y:S02]  /*01f0*/  ISETP.GE.AND P2, PT, R14, RZ, PT ;  /* 0x000000ff0e00720c */ /* 0x000fe40003f46270 */
[----:B------:R-:W-:-:S02]  /*0200*/  LOP3.LUT R14, RZ, R3, RZ, 0x33, !PT ;  /* 0x00000003ff0e7212 */ /* 0x000fc400078e33ff */
[----:B---3--:R-:W-:Y:S01]  /*0210*/  IABS R13, R0 ;  /* 0x00000000000d7213 */ /* 0x008fe20000000000 */
[----:B-1----:R-:W0:Y:S01]  /*0220*/  MUFU.RCP R16, R16 ;  /* 0x0000001000107308 */ /* 0x002e220000001000 */
[----:B------:R-:W-:Y:S01]  /*0230*/  IABS R12, R4 ;  /* 0x00000004000c7213 */ /* 0x000fe20000000000 */
[----:B0-----:R-:W-:-:S06]  /*0240*/  VIADD R10, R16, 0xffffffe ;  /* 0x0ffffffe100a7836 */ /* 0x001fcc0000000000 */
[----:B------:R0:W1:Y:S02]  /*0250*/  F2I.FTZ.U32.TRUNC.NTZ R11, R10 ;  /* 0x0000000a000b7305 */ /* 0x000064000021f000 */
[----:B0-----:R-:W-:Y:S02]  /*0260*/  IMAD.MOV.U32 R10, RZ, RZ, RZ ;  /* 0x000000ffff0a7224 */ /* 0x001fe400078e00ff */
[----:B-1----:R-:W-:-:S04]  /*0270*/  IMAD.MOV R18, RZ, RZ, -R11 ;  /* 0x000000ffff127224 */ /* 0x002fc800078e0a0b */
[----:B------:R-:W-:Y:S01]  /*0280*/  IMAD R15, R18, R9, RZ ;  /* 0x00000009120f7224 */ /* 0x000fe200078e02ff */
[----:B------:R-:W-:-:S03]  /*0290*/  IABS R18, R7 ;  /* 0x0000000700127213 */ /* 0x000fc60000000000 */
[----:B------:R-:W-:Y:S02]  /*02a0*/  IMAD.HI.U32 R11, R11, R15, R10 ;  /* 0x0000000f0b0b7227 */ /* 0x000fe400078e000a */
[----:B------:R-:W0:Y:S04]  /*02b0*/  I2F.RP R15, R13 ;  /* 0x0000000d000f7306 */ /* 0x000e280000209400 */
[----:B------:R-:W-:-:S05]  /*02c0*/  IMAD.HI.U32 R10, R11, R12, RZ ;  /* 0x0000000c0b0a7227 */ /* 0x000fca00078e00ff */
[----:B------:R-:W-:-:S05]  /*02d0*/  IADD3 R11, PT, PT, -R10, RZ, RZ ;  /* 0x000000ff0a0b7210 */ /* 0x000fca0007ffe1ff */
[C---:B------:R-:W-:Y:S01]  /*02e0*/  IMAD R12, R9.reuse, R11, R12 ;  /* 0x0000000b090c7224 */ /* 0x040fe200078e020c */
[----:B0-----:R-:W0:Y:S04]  /*02f0*/  MUFU.RCP R15, R15 ;  /* 0x0000000f000f7308 */ /* 0x001e280000001000 */
[----:B------:R-:W-:-:S13]  /*0300*/  ISETP.GT.U32.AND P1, PT, R9, R12, PT ;  /* 0x0000000c0900720c */ /* 0x000fda0003f24070 */
[----:B------:R-:W-:Y:S02]  /*0310*/  @!P1 IMAD.IADD R12, R12, 0x1, -R9 ;  /* 0x000000010c0c9824 */ /* 0x000fe400078e0a09 */
[----:B0-----:R-:W-:Y:S02]  /*0320*/  VIADD R11, R15, 0xffffffe ;  /* 0x0ffffffe0f0b7836 */ /* 0x001fe40000000000 */
[----:B------:R-:W-:Y:S01]  /*0330*/  @!P1 VIADD R10, R10, 0x1 ;  /* 0x000000010a0a9836 */ /* 0x000fe20000000000 */
[----:B------:R-:W-:-:S03]  /*0340*/  ISETP.GE.U32.AND P0, PT, R12, R9, PT ;  /* 0x000000090c00720c */ /* 0x000fc60003f06070 */
[----:B------:R-:W0:Y:S10]  /*0350*/  F2I.FTZ.U32.TRUNC.NTZ R11, R11 ;  /* 0x0000000b000b7305 */ /* 0x000e34000021f000 */
[----:B------:R-:W-:-:S02]  /*0360*/  @P0 IADD3 R10, PT, PT, R10, 0x1, RZ ;  /* 0x000000010a0a0810 */ /* 0x000fc40007ffe0ff */
[----:B------:R-:W-:-:S03]  /*0370*/  ISETP.NE.AND P0, PT, R3, RZ, PT ;  /* 0x000000ff0300720c */ /* 0x000fc60003f05270 */
[----:B------:R-:W-:Y:S02]  /*0380*/  @!P2 IMAD.MOV R10, RZ, RZ, -R10 ;  /* 0x000000ffff0aa224 */ /* 0x000fe400078e0a0a */
[----:B0-----:R-:W-:-:S03]  /*0390*/  IMAD.MOV R16, RZ, RZ, -R11 ;  /* 0x000000ffff107224 */ /* 0x001fc600078e0a0b */
[----:B------:R-:W-:Y:S01]  /*03a0*/  SEL R15, R14, R10, !P0 ;  /* 0x0000000a0e0f7207 */ /* 0x000fe20004000000 */
[----:B------:R-:W-:Y:S01]  /*03b0*/  IMAD R17, R16, R13, RZ ;  /* 0x0000000d10117224 */ /* 0x000fe200078e02ff */
[----:B------:R-:W-:Y:S01]  /*03c0*/  MOV R16, R18 ;  /* 0x0000001200107202 */ /* 0x000fe20000000f00 */
[----:B------:R-:W-:Y:S01]  /*03d0*/  IMAD.MOV.U32 R10, RZ, RZ, RZ ;  /* 0x000000ffff0a7224 */ /* 0x000fe200078e00ff */
[----:B------:R-:W-:-:S03]  /*03e0*/  IABS R18, R15 ;  /* 0x0000000f00127213 */ /* 0x000fc60000000000 */
[----:B------:R-:W-:Y:S01]  /*03f0*/  IMAD.HI.U32 R10, R11, R17, R10 ;  /* 0x000000110b0a7227 */ /* 0x000fe200078e000a */
[----:B------:R-:W-:Y:S01]  /*0400*/  MOV R11, R18 ;  /* 0x00000012000b7202 */ /* 0x000fe20000000f00 */
[----:B------:R-:W0:Y:S04]  /*0410*/  I2F.RP R17, R16 ;  /* 0x0000001000117306 */ /* 0x000e280000209400 */
[----:B------:R-:W-:-:S04]  /*0420*/  IMAD.HI.U32 R18, R10, R11, RZ ;  /* 0x0000000b0a127227 */ /* 0x000fc800078e00ff */
[----:B------:R-:W-:Y:S01]  /*0430*/  IMAD R10, R18, R19, R11 ;  /* 0x00000013120a7224 */ /* 0x000fe200078e020b */
[----:B------:R-:W-:-:S04]  /*0440*/  IABS R19, R7 ;  /* 0x0000000700137213 */ /* 0x000fc80000000000 */
[----:B------:R-:W-:Y:S01]  /*0450*/  ISETP.GT.U32.AND P3, PT, R13, R10, PT ;  /* 0x0000000a0d00720c */ /* 0x000fe20003f64070 */
[----:B0-----:R-:W0:-:S12]  /*0460*/  MUFU.RCP R17, R17 ;  /* 0x0000001100117308 */ /* 0x001e180000001000 */
[----:B------:R-:W-:Y:S01]  /*0470*/  @!P3 IMAD.IADD R10, R10, 0x1, -R13 ;  /* 0x000000010a0ab824 */ /* 0x000fe200078e0a0d */
[----:B------:R-:W-:Y:S02]  /*0480*/  @!P3 IADD3 R18, PT, PT, R18, 0x1, RZ ;  /* 0x000000011212b810 */ /* 0x000fe40007ffe0ff */
[----:B------:R-:W-:Y:S02]  /*0490*/  ISETP.NE.AND P3, PT, R0, RZ, PT ;  /* 0x000000ff0000720c */ /* 0x000fe40003f65270 */
[----:B------:R-:W-:Y:S01]  /*04a0*/  ISETP.GE.U32.AND P1, PT, R10, R13, PT ;  /* 0x0000000d0a00720c */ /* 0x000fe20003f26070 */
[----:B0-----:R-:W-:Y:S01]  /*04b0*/  VIADD R11, R17, 0xffffffe ;  /* 0x0ffffffe110b7836 */ /* 0x001fe20000000000 */
[----:B------:R-:W-:-:S04]  /*04c0*/  LOP3.LUT R10, R15, R0, RZ, 0x3c, !PT ;  /* 0x000000000f0a7212 */ /* 0x000fc800078e3cff */
[----:B------:R-:W-:Y:S01]  /*04d0*/  ISETP.GE.AND P2, PT, R10, RZ, PT ;  /* 0x000000ff0a00720c */ /* 0x000fe20003f46270 */
[----:B------:R-:W0:Y:S01]  /*04e0*/  F2I.FTZ.U32.TRUNC.NTZ R11, R11 ;  /* 0x0000000b000b7305 */ /* 0x000e22000021f000 */
[----:B------:R-:W-:-:S05]  /*04f0*/  IMAD.MOV.U32 R10, RZ, RZ, RZ ;  /* 0x000000ffff0a7224 */ /* 0x000fca00078e00ff */
[----:B------:R-:W-:-:S06]  /*0500*/  @P1 VIADD R18, R18, 0x1 ;  /* 0x0000000112121836 */ /* 0x000fcc0000000000 */
[----:B------:R-:W-:Y:S02]  /*0510*/  @!P2 IADD3 R18, PT, PT, -R18, RZ, RZ ;  /* 0x000000ff1212a210 */ /* 0x000fe40007ffe1ff */
[----:B------:R-:W-:Y:S01]  /*0520*/  @!P3 LOP3.LUT R18, RZ, R0, RZ, 0x33, !PT ;  /* 0x00000000ff12b212 */ /* 0x000fe200078e33ff */
[----:B0-----:R-:W-:-:S03]  /*0530*/  IMAD.MOV R13, RZ, RZ, -R11 ;  /* 0x000000ffff0d7224 */ /* 0x001fc600078e0a0b */
[----:B------:R-:W-:Y:S01]  /*0540*/  IABS R17, R18 ;  /* 0x0000001200117213 */ /* 0x000fe20000000000 */
[----:B------:R-:W-:-:S04]  /*0550*/  IMAD R13, R13, R16, RZ ;  /* 0x000000100d0d7224 */ /* 0x000fc800078e02ff */
[----:B------:R-:W-:Y:S01]  /*0560*/  IMAD.HI.U32 R10, R11, R13, R10 ;  /* 0x0000000d0b0a7227 */ /* 0x000fe200078e000a */
[----:B------:R-:W-:-:S03]  /*0570*/  MOV R11, R17 ;  /* 0x00000011000b7202 */ /* 0x000fc60000000f00 */
[----:B------:R-:W-:Y:S02]  /*0580*/  IMAD.MOV R13, RZ, RZ, -R19 ;  /* 0x000000ffff0d7224 */ /* 0x000fe400078e0a13 */
[----:B------:R-:W-:-:S04]  /*0590*/  IMAD.HI.U32 R10, R10, R11, RZ ;  /* 0x0000000b0a0a7227 */ /* 0x000fc800078e00ff */
[----:B------:R-:W-:-:S05]  /*05a0*/  IMAD R11, R10, R13, R11 ;  /* 0x0000000d0a0b7224 */ /* 0x000fca00078e020b */
[----:B------:R-:W-:-:S13]  /*05b0*/  ISETP.GT.U32.AND P1, PT, R16, R11, PT ;  /* 0x0000000b1000720c */ /* 0x000fda0003f24070 */
[----:B------:R-:W-:Y:S02]  /*05c0*/  @!P1 IMAD.IADD R11, R11, 0x1, -R16 ;  /* 0x000000010b0b9824 */ /* 0x000fe400078e0a10 */
[----:B------:R-:W-:Y:S01]  /*05d0*/  @!P1 VIADD R10, R10, 0x1 ;  /* 0x000000010a0a9836 */ /* 0x000fe20000000000 */
[----:B------:R-:W-:Y:S02]  /*05e0*/  ISETP.NE.AND P1, PT, R7, RZ, PT ;  /* 0x000000ff0700720c */ /* 0x000fe40003f25270 */
[----:B------:R-:W-:Y:S02]  /*05f0*/  ISETP.GE.U32.AND P2, PT, R11, R16, PT ;  /* 0x000000100b00720c */ /* 0x000fe40003f46070 */
[----:B------:R-:W-:-:S04]  /*0600*/  LOP3.LUT R11, R18, R7, RZ, 0x3c, !PT ;  /* 0x00000007120b7212 */ /* 0x000fc800078e3cff */
[----:B------:R-:W-:-:S07]  /*0610*/  ISETP.GE.AND P3, PT, R11, RZ, PT ;  /* 0x000000ff0b00720c */ /* 0x000fce0003f66270 */
[----:B------:R-:W-:Y:S02]  /*0620*/  @P2 IADD3 R10, PT, PT, R10, 0x1, RZ ;  /* 0x000000010a0a2810 */ /* 0x000fe40007ffe0ff */
[----:B------:R-:W-:-:S03]  /*0630*/  ISETP.GE.AND P2, PT, R4, RZ, PT ;  /* 0x000000ff0400720c */ /* 0x000fc60003f46270 */
[----:B------:R-:W-:Y:S02]  /*0640*/  IMAD.MOV.U32 R13, RZ, RZ, R10 ;  /* 0x000000ffff0d7224 */ /* 0x000fe400078e000a */
[----:B------:R-:W0:Y:S02]  /*0650*/  LDC.64 R10, c[0x0][0x390] ;  /* 0x0000e400ff0a7b82 */ /* 0x000e240000000a00 */
[----:B------:R-:W-:Y:S01]  /*0660*/  @!P3 IMAD.MOV R13, RZ, RZ, -R13 ;  /* 0x000000ffff0db224 */ /* 0x000fe200078e0a0d */
[----:B------:R-:W-:Y:S02]  /*0670*/  @!P1 LOP3.LUT R13, RZ, R7, RZ, 0x33, !PT ;  /* 0x00000007ff0d9212 */ /* 0x000fe400078e33ff */
[----:B------:R-:W-:Y:S02]  /*0680*/  ISETP.GT.U32.AND P1, PT, R9, R12, PT ;  /* 0x0000000c0900720c */ /* 0x000fe40003f24070 */
[----:B------:R-:W-:Y:S01]  /*0690*/  IADD3 R9, PT, PT, R12, -R9, RZ ;  /* 0x800000090c097210 */ /* 0x000fe20007ffe0ff */
[----:B------:R-:W-:-:S03]  /*06a0*/  IMAD.MOV R4, RZ, RZ, -R13 ;  /* 0x000000ffff047224 */ /* 0x000fc600078e0a0d */
[----:B------:R-:W-:Y:S01]  /*06b0*/  SEL R9, R9, R12, !P1 ;  /* 0x0000000c09097207 */ /* 0x000fe20004800000 */
[--C-:B------:R-:W-:Y:S02]  /*06c0*/  IMAD R4, R7, R4, R18.reuse ;  /* 0x0000000407047224 */ /* 0x100fe400078e0212 */
[----:B------:R-:W-:Y:S01]  /*06d0*/  IMAD.MOV R18, RZ, RZ, -R18 ;  /* 0x000000ffff127224 */ /* 0x000fe200078e0a12 */
[----:B------:R-:W-:Y:S01]  /*06e0*/  @!P2 IADD3 R9, PT, PT, -R9, RZ, RZ ;  /* 0x000000ff0909a210 */ /* 0x000fe20007ffe1ff */
[----:B------:R-:W-:Y:S02]  /*06f0*/  IMAD.SHL.U32 R4, R4, 0x2, RZ ;  /* 0x0000000204047824 */ /* 0x000fe400078e00ff */
[----:B------:R-:W-:Y:S01]  /*0700*/  IMAD R18, R0, R18, R15 ;  /* 0x0000001200127224 */ /* 0x000fe200078e020f */
[----:B----4-:R-:W-:Y:S01]  /*0710*/  MOV R0, UR6 ;  /* 0x0000000600007c02 */ /* 0x010fe20008000f00 */
[----:B------:R-:W-:Y:S01]  /*0720*/  IMAD R5, R13, R5, R4 ;  /* 0x000000050d057224 */ /* 0x000fe200078e0204 */
[----:B------:R-:W-:Y:S01]  /*0730*/  SEL R9, R14, R9, !P0 ;  /* 0x000000090e097207 */ /* 0x000fe20004000000 */
[----:B------:R-:W-:Y:S01]  /*0740*/  IMAD.SHL.U32 R4, R18, 0x2, RZ ;  /* 0x0000000212047824 */ /* 0x000fe200078e00ff */
[----:B--2---:R-:W-:-:S13]  /*0750*/  ISETP.NE.AND P1, PT, R6, 0x1, PT ;  /* 0x000000010600780c */ /* 0x004fda0003f25270 */
[----:B------:R-:W-:Y:S05]  /*0760*/  @!P1 BRA `(.L_x_56) ;  /* 0x0000000000149947 */ /* 0x000fea0003800000 */
[----:B------:R-:W-:-:S13]  /*0770*/  ISETP.NE.AND P0, PT, R6, 0x2, PT ;  /* 0x000000020600780c */ /* 0x000fda0003f05270 */
[----:B------:R-:W-:Y:S01]  /*0780*/  @P0 ISETP.NE.AND P1, PT, R6, 0x3, PT ;  /* 0x000000030600080c */ /* 0x000fe20003f25270 */
[CC--:B------:R-:W-:Y:S02]  /*0790*/  @P0 IMAD R6, R2.reuse, R3.reuse, R3 ;  /* 0x0000000302060224 */ /* 0x0c0fe400078e0203 */
[----:B------:R-:W-:-:S03]  /*07a0*/  @!P0 IMAD R0, R2, R3, RZ ;  /* 0x0000000302008224 */ /* 0x000fc600078e02ff */
[----:B------:R-:W-:-:S07]  /*07b0*/  @P0 SEL R0, R6, RZ, !P1 ;  /* 0x000000ff06000207 */ /* 0x000fce0004800000 */
.L_x_56:
[----:B------:R-:W-:Y:S05]  /*07c0*/  BSYNC.RECONVERGENT B0 ;  /* 0x0000000000007941 */ /* 0x000fea0003800200 */
.L_x_55:
[----:B------:R-:W-:Y:S02]  /*07d0*/  IMAD.IADD R0, R9, 0x1, R0 ;  /* 0x0000000109007824 */ /* 0x000fe400078e0200 */
[----:B------:R-:W-:-:S04]  /*07e0*/  IMAD R4, R5, R2, R4 ;  /* 0x0000000205047224 */ /* 0x000fc800078e0204 */
[----:B------:R-:W-:-:S04]  /*07f0*/  IMAD R3, R4, R3, R0 ;  /* 0x0000000304037224 */ /* 0x000fc800078e0200 */
[----:B0-----:R-:W-:-:S05]  /*0800*/  IMAD.WIDE R10, R3, 0x2, R10 ;  /* 0x00000002030a7825 */ /* 0x001fca00078e020a */
[----:B-----5:R-:W-:Y:S01]  /*0810*/  STG.E.U16 desc[UR4][R10.64], R8 ;  /* 0x000000080a007986 */ /* 0x020fe2000c101504 */
[----:B------:R-:W-:Y:S05]  /*0820*/  EXIT ;  /* 0x000000000000794d */ /* 0x000fea0003800000 */
.L_x_57:
        /* <DEDUP_REMOVED lines=13> */
.L_x_74:


//--------------------- .text._Z28maxpool2d_forward_vec_kernelPK6__halfPS_Paiiii --------------------------
	.section	.text._Z28maxpool2d_forward_vec_kernelPK6__halfPS_Paiiii,"ax",@progbits
	.align	128
        .global         _Z28maxpool2d_forward_vec_kernelPK6__halfPS_Paiiii
        .type           _Z28maxpool2d_forward_vec_kernelPK6__halfPS_Paiiii,@function
        .size           _Z28maxpool2d_forward_vec_kernelPK6__halfPS_Paiiii,(.L_x_75 - _Z28maxpool2d_forward_vec_kernelPK6__halfPS_Paiiii)
        .other          _Z28maxpool2d_forward_vec_kernelPK6__halfPS_Paiiii,@"STO_CUDA_ENTRY STV_DEFAULT"
_Z28maxpool2d_forward_vec_kernelPK6__halfPS_Paiiii:
.text._Z28maxpool2d_forward_vec_kernelPK6__halfPS_Paiiii:
        /* <DEDUP_REMOVED lines=8> */
[----:B--2---:R-:W-:Y:S02]  /*0080*/  LEA.HI R0, R2, R2, RZ, 0x1 ;  /* 0x0000000202007211 */ /* 0x004fe400078f08ff */
[----:B------:R-:W-:Y:S01]  /*0090*/  LEA.HI R6, R3, R3, RZ, 0x1 ;  /* 0x0000000303067211 */ /* 0x000fe200078f08ff */
[----:B------:R-:W-:Y:S01]  /*00a0*/  IMAD R9, R7, R4, RZ ;  /* 0x0000000407097224 */ /* 0x000fe200078e02ff */
[----:B------:R-:W-:Y:S02]  /*00b0*/  SHF.R.S32.HI R0, RZ, 0x1, R0 ;  /* 0x00000001ff007819 */ /* 0x000fe40000011400 */
[----:B------:R-:W-:-:S03]  /*00c0*/  SHF.R.S32.HI R4, RZ, 0x1, R6 ;  /* 0x00000001ff047819 */ /* 0x000fc60000011406 */
        /* <DEDUP_REMOVED lines=9> */
[----:B------:R-:W-:Y:S01]  /*0160*/  IABS R16, R0 ;  /* 0x0000000000107213 */ /* 0x000fe20000000000 */
[----:B------:R-:W2:Y:S03]  /*0170*/  LDCU.64 UR6, c[0x0][0x390] ;  /* 0x00007200ff0677ac */ /* 0x000ea60008000a00 */
[----:B------:R-:W-:-:S03]  /*0180*/  IADD3 R16, PT, PT, RZ, -R16, RZ ;  /* 0x80000010ff107210 */ /* 0x000fc60007ffe0ff */
[----:B------:R-:W3:Y:S08]  /*0190*/  I2F.RP R14, R6 ;  /* 0x00000006000e7306 */ /* 0x000ef00000209400 */
[----:B-1----:R-:W1:Y:S08]  /*01a0*/  MUFU.RCP R8, R8 ;  /* 0x0000000800087308 */ /* 0x002e700000001000 */
[----:B---3--:R-:W-:Y:S01]  /*01b0*/  MUFU.RCP R14, R14 ;  /* 0x0000000e000e7308 */ /* 0x008fe20000001000 */
[----:B-1----:R-:W-:Y:S01]  /*01c0*/  VIADD R10, R8, 0xffffffe ;  /* 0x0ffffffe080a7836 */ /* 0x002fe20000000000 */
[----:B------:R-:W-:-:S06]  /*01d0*/  IABS R8, R9 ;  /* 0x0000000900087213 */ /* 0x000fcc0000000000 */
[----:B------:R1:W3:Y:S02]  /*01e0*/  F2I.FTZ.U32.TRUNC.NTZ R11, R10 ;  /* 0x0000000a000b7305 */ /* 0x0002e4000021f000 */
[----:B-1----:R-:W-:Y:S02]  /*01f0*/  IMAD.MOV.U32 R10, RZ, RZ, RZ ;  /* 0x000000ffff0a7224 */ /* 0x002fe400078e00ff */
[----:B---3--:R-:W-:-:S04]  /*0200*/  IMAD.MOV R12, RZ, RZ, -R11 ;  /* 0x000000ffff0c7224 */ /* 0x008fc800078e0a0b */
[----:B------:R-:W-:Y:S01]  /*0210*/  IMAD R15, R12, R13, RZ ;  /* 0x0000000d0c0f7224 */ /* 0x000fe200078e02ff */
[----:B------:R-:W-:-:S03]  /*0220*/  IABS R12, R4 ;  /* 0x00000004000c7213 */ /* 0x000fc60000000000 */
[----:B------:R-:W-:Y:S01]  /*0230*/  IMAD.HI.U32 R11, R11, R15, R10 ;  /* 0x0000000f0b0b7227 */ /* 0x000fe200078e000a */
[----:B------:R-:W-:-:S03]  /*0240*/  IADD3 R10, PT, PT, RZ, -R12, RZ ;  /* 0x8000000cff0a7210 */ /* 0x000fc60007ffe0ff */
[----:B------:R-:W-:Y:S02]  /*0250*/  VIADD R12, R14, 0xffffffe ;  /* 0x0ffffffe0e0c7836 */ /* 0x000fe40000000000 */
[----:B------:R-:W-:-:S04]  /*0260*/  IMAD.HI.U32 R11, R11, R8, RZ ;  /* 0x000000080b0b7227 */ /* 0x000fc800078e00ff */
[----:B------:R-:W-:-:S05]  /*0270*/  IMAD R8, R11, R10, R8 ;  /* 0x0000000a0b087224 */ /* 0x000fca00078e0208 */
[----:B------:R-:W-:-:S13]  /*0280*/  ISETP.GT.U32.AND P1, PT, R13, R8, PT ;  /* 0x000000080d00720c */ /* 0x000fda0003f24070 */
[----:B------:R-:W-:Y:S02]  /*0290*/  @!P1 IMAD.IADD R8, R8, 0x1, -R13 ;  /* 0x0000000108089824 */ /* 0x000fe400078e0a0d */
[----:B------:R-:W-:Y:S01]  /*02a0*/  @!P1 VIADD R11, R11, 0x1 ;  /* 0x000000010b0b9836 */ /* 0x000fe20000000000 */
[----:B------:R-:W-:Y:S02]  /*02b0*/  ISETP.NE.AND P1, PT, R4, RZ, PT ;  /* 0x000000ff0400720c */ /* 0x000fe40003f25270 */
[----:B------:R-:W-:Y:S02]  /*02c0*/  ISETP.GE.U32.AND P0, PT, R8, R13, PT ;  /* 0x0000000d0800720c */ /* 0x000fe40003f06070 */
[----:B------:R-:W-:Y:S01]  /*02d0*/  LOP3.LUT R8, R9, R4, RZ, 0x3c, !PT ;  /* 0x0000000409087212 */ /* 0x000fe200078e3cff */
[----:B------:R1:W3:Y:S03]  /*02e0*/  F2I.FTZ.U32.TRUNC.NTZ R13, R12 ;  /* 0x0000000c000d7305 */ /* 0x0002e6000021f000 */
[----:B------:R-:W-:-:S02]  /*02f0*/  ISETP.GE.AND P2, PT, R8, RZ, PT ;  /* 0x000000ff0800720c */ /* 0x000fc40003f46270 */
[----:B------:R-:W-:Y:S01]  /*0300*/  IABS R8, R7 ;  /* 0x0000000700087213 */ /* 0x000fe20000000000 */
[----:B-1----:R-:W-:-:S04]  /*0310*/  IMAD.MOV.U32 R12, RZ, RZ, RZ ;  /* 0x000000ffff0c7224 */ /* 0x002fc800078e00ff */
[----:B------:R-:W-:Y:S01]  /*0320*/  @P0 IADD3 R11, PT, PT, R11, 0x1, RZ ;  /* 0x000000010b0b0810 */ /* 0x000fe20007ffe0ff */
[----:B------:R-:W1:Y:S01]  /*0330*/  I2F.RP R10, R8 ;  /* 0x00000008000a7306 */ /* 0x000e620000209400 */
[----:B---3--:R-:W-:-:S04]  /*0340*/  IMAD.MOV R15, RZ, RZ, -R13 ;  /* 0x000000ffff0f7224 */ /* 0x008fc800078e0a0d */
[----:B------:R-:W-:Y:S01]  /*0350*/  @!P2 IMAD.MOV R11, RZ, RZ, -R11 ;  /* 0x000000ffff0ba224 */ /* 0x000fe200078e0a0b */
[----:B------:R-:W-:Y:S01]  /*0360*/  @!P1 LOP3.LUT R11, RZ, R4, RZ, 0x33, !PT ;  /* 0x00000004ff0b9212 */ /* 0x000fe200078e33ff */
[----:B------:R-:W-:-:S03]  /*0370*/  IMAD R15, R15, R6, RZ ;  /* 0x000000060f0f7224 */ /* 0x000fc600078e02ff */
[----:B------:R-:W-:Y:S01]  /*0380*/  IABS R14, R11 ;  /* 0x0000000b000e7213 */ /* 0x000fe20000000000 */
[----:B------:R-:W-:Y:S01]  /*0390*/  IMAD.HI.U32 R12, R13, R15, R12 ;  /* 0x0000000f0d0c7227 */ /* 0x000fe200078e000c */
[----:B-1----:R-:W1:Y:S03]  /*03a0*/  MUFU.RCP R10, R10 ;  /* 0x0000000a000a7308 */ /* 0x002e660000001000 */
[----:B------:R-:W-:Y:S02]  /*03b0*/  IMAD.MOV.U32 R13, RZ, RZ, R14 ;  /* 0x000000ffff0d7224 */ /* 0x000fe400078e000e */
[----:B------:R-:W-:Y:S02]  /*03c0*/  IMAD.MOV.U32 R14, RZ, RZ, R16 ;  /* 0x000000ffff0e7224 */ /* 0x000fe400078e0010 */
[----:B------:R-:W-:-:S04]  /*03d0*/  IMAD.HI.U32 R12, R12, R13, RZ ;  /* 0x0000000d0c0c7227 */ /* 0x000fc800078e00ff */
[----:B------:R-:W-:-:S05]  /*03e0*/  IMAD R13, R12, R14, R13 ;  /* 0x0000000e0c0d7224 */ /* 0x000fca00078e020d */
[----:B------:R-:W-:Y:S02]  /*03f0*/  ISETP.GT.U32.AND P1, PT, R6, R13, PT ;  /* 0x0000000d0600720c */ /* 0x000fe40003f24070 */
[----:B-1----:R-:W-:Y:S02]  /*0400*/  IADD3 R14, PT, PT, R10, 0xffffffe, RZ ;  /* 0x0ffffffe0a0e7810 */ /* 0x002fe40007ffe0ff */
[----:B------:R-:W-:-:S05]  /*0410*/  IABS R10, R7 ;  /* 0x00000007000a7213 */ /* 0x000fca0000000000 */
[----:B------:R-:W-:-:S04]  /*0420*/  IMAD.MOV R10, RZ, RZ, -R10 ;  /* 0x000000ffff0a7224 */ /* 0x000fc800078e0a0a */
[----:B------:R-:W-:Y:S02]  /*0430*/  @!P1 IMAD.IADD R13, R13, 0x1, -R6 ;  /* 0x000000010d0d9824 */ /* 0x000fe400078e0a06 */
[----:B------:R-:W-:Y:S01]  /*0440*/  @!P1 VIADD R12, R12, 0x1 ;  /* 0x000000010c0c9836 */ /* 0x000fe20000000000 */
[----:B------:R-:W-:Y:S02]  /*0450*/  ISETP.NE.AND P1, PT, R0, RZ, PT ;  /* 0x000000ff0000720c */ /* 0x000fe40003f25270 */
[----:B------:R-:W-:Y:S02]  /*0460*/  ISETP.GE.U32.AND P0, PT, R13, R6, PT ;  /* 0x000000060d00720c */ /* 0x000fe40003f06070 */
[----:B------:R-:W-:Y:S01]  /*0470*/  LOP3.LUT R6, R11, R0, RZ, 0x3c, !PT ;  /* 0x000000000b067212 */ /* 0x000fe200078e3cff */
[----:B------:R-:W1:Y:S03]  /*0480*/  F2I.FTZ.U32.TRUNC.NTZ R13, R14 ;  /* 0x0000000e000d7305 */ /* 0x000e66000021f000 */
[----:B------:R-:W-:-:S07]  /*0490*/  ISETP.GE.AND P2, PT, R6, RZ, PT ;  /* 0x000000ff0600720c */ /* 0x000fce0003f46270 */
[----:B------:R-:W-:-:S04]  /*04a0*/  @P0 VIADD R12, R12, 0x1 ;  /* 0x000000010c0c0836 */ /* 0x000fc80000000000 */
[----:B------:R-:W-:Y:S02]  /*04b0*/  IMAD.MOV.U32 R16, RZ, RZ, R12 ;  /* 0x000000ffff107224 */ /* 0x000fe400078e000c */
[----:B------:R-:W-:Y:S01]  /*04c0*/  HFMA2 R12, -RZ, RZ, 0, 0 ;  /* 0x00000000ff0c7431 */ /* 0x000fe200000001ff */
[----:B-1----:R-:W-:Y:S01]  /*04d0*/  IADD3 R15, PT, PT, RZ, -R13, RZ ;  /* 0x8000000dff0f7210 */ /* 0x002fe20007ffe0ff */
[----:B------:R-:W-:Y:S01]  /*04e0*/  @!P2 IMAD.MOV R16, RZ, RZ, -R16 ;  /* 0x000000ffff10a224 */ /* 0x000fe200078e0a10 */
[----:B------:R-:W-:-:S03]  /*04f0*/  @!P1 LOP3.LUT R16, RZ, R0, RZ, 0x33, !PT ;  /* 0x00000000ff109212 */ /* 0x000fc600078e33ff */
[----:B------:R-:W-:Y:S01]  /*0500*/  IMAD R15, R15, R8, RZ ;  /* 0x000000080f0f7224 */ /* 0x000fe200078e02ff */
[----:B------:R-:W-:-:S03]  /*0510*/  IABS R6, R16 ;  /* 0x0000001000067213 */ /* 0x000fc60000000000 */
[----:B------:R-:W-:-:S04]  /*0520*/  IMAD.HI.U32 R12, R13, R15, R12 ;  /* 0x0000000f0d0c7227 */ /* 0x000fc800078e000c */
[----:B------:R-:W-:Y:S02]  /*0530*/  IMAD.MOV.U32 R13, RZ, RZ, R6 ;  /* 0x000000ffff0d7224 */ /* 0x000fe400078e0006 */
[----:B------:R-:W-:Y:S01]  /*0540*/  IMAD.MOV.U32 R6, RZ, RZ, R10 ;  /* 0x000000ffff067224 */ /* 0x000fe200078e000a */
[----:B------:R-:W-:Y:S01]  /*0550*/  IADD3 R10, PT, PT, -R16, RZ, RZ ;  /* 0x000000ff100a7210 */ /* 0x000fe20007ffe1ff */
[----:B------:R-:W-:-:S04]  /*0560*/  IMAD.HI.U32 R12, R12, R13, RZ ;  /* 0x0000000d0c0c7227 */ /* 0x000fc800078e00ff */
[----:B------:R-:W-:Y:S01]  /*0570*/  IMAD R13, R12, R6, R13 ;  /* 0x000000060c0d7224 */ /* 0x000fe200078e020d */
[----:B------:R-:W-:Y:S01]  /*0580*/  LOP3.LUT R6, R16, R7, RZ, 0x3c, !PT ;  /* 0x0000000710067212 */ /* 0x000fe200078e3cff */
[----:B------:R-:W-:-:S03]  /*0590*/  IMAD R10, R0, R10, R11 ;  /* 0x0000000a000a7224 */ /* 0x000fc600078e020b */
[----:B------:R-:W-:Y:S02]  /*05a0*/  ISETP.GT.U32.AND P1, PT, R8, R13, PT ;  /* 0x0000000d0800720c */ /* 0x000fe40003f24070 */
[----:B------:R-:W-:-:S11]  /*05b0*/  ISETP.GE.AND P2, PT, R6, RZ, PT ;  /* 0x000000ff0600720c */ /* 0x000fd60003f46270 */
[-C--:B------:R-:W-:Y:S01]  /*05c0*/  @!P1 IADD3 R13, PT, PT, R13, -R8.reuse, RZ ;  /* 0x800000080d0d9210 */ /* 0x080fe20007ffe0ff */
[----:B------:R-:W-:Y:S01]  /*05d0*/  @!P1 VIADD R12, R12, 0x1 ;  /* 0x000000010c0c9836 */ /* 0x000fe20000000000 */
[----:B------:R-:W-:Y:S02]  /*05e0*/  ISETP.NE.AND P1, PT, R7, RZ, PT ;  /* 0x000000ff0700720c */ /* 0x000fe40003f25270 */
[----:B------:R-:W-:-:S13]  /*05f0*/  ISETP.GE.U32.AND P0, PT, R13, R8, PT ;  /* 0x000000080d00720c */ /* 0x000fda0003f06070 */
[----:B------:R-:W-:-:S05]  /*0600*/  @P0 VIADD R12, R12, 0x1 ;  /* 0x000000010c0c0836 */ /* 0x000fca0000000000 */
[----:B------:R-:W-:Y:S02]  /*0610*/  MOV R6, R12 ;  /* 0x0000000c00067202 */ /* 0x000fe40000000f00 */
[----:B------:R-:W1:Y:S03]  /*0620*/  LDC.64 R12, c[0x0][0x380] ;  /* 0x0000e000ff0c7b82 */ /* 0x000e660000000a00 */
[----:B------:R-:W-:Y:S01]  /*0630*/  @!P2 IMAD.MOV R6, RZ, RZ, -R6 ;  /* 0x000000ffff06a224 */ /* 0x000fe200078e0a06 */
[----:B------:R-:W-:-:S05]  /*0640*/  @!P1 LOP3.LUT R6, RZ, R7, RZ, 0x33, !PT ;  /* 0x00000007ff069212 */ /* 0x000fca00078e33ff */
[----:B------:R-:W-:-:S04]  /*0650*/  IMAD.MOV R8, RZ, RZ, -R6 ;  /* 0x000000ffff087224 */ /* 0x000fc800078e0a06 */
[----:B------:R-:W-:Y:S02]  /*0660*/  IMAD R7, R7, R8, R16 ;  /* 0x0000000807077224 */ /* 0x000fe400078e0210 */
[----:B------:R-:W-:Y:S02]  /*0670*/  IMAD.MOV R8, RZ, RZ, -R11 ;  /* 0x000000ffff087224 */ /* 0x000fe400078e0a0b */
[----:B------:R-:W-:Y:S02]  /*0680*/  IMAD.SHL.U32 R7, R7, 0x2, RZ ;  /* 0x0000000207077824 */ /* 0x000fe400078e00ff */
[----:B------:R-:W-:Y:S01]  /*0690*/  IMAD R0, R4, R8, R9 ;  /* 0x0000000804007224 */ /* 0x000fe200078e0209 */
[----:B------:R-:W-:Y:S01]  /*06a0*/  SHF.L.U32 R9, R10, 0x1, RZ ;  /* 0x000000010a097819 */ /* 0x000fe200000006ff */
[----:B------:R-:W-:Y:S02]  /*06b0*/  IMAD R7, R6, R5, R7 ;  /* 0x0000000506077224 */ /* 0x000fe400078e0207 */
[----:B------:R-:W-:-:S02]  /*06c0*/  IMAD.SHL.U32 R0, R0, 0x2, RZ ;  /* 0x0000000200007824 */ /* 0x000fc400078e00ff */
[----:B------:R-:W-:-:S04]  /*06d0*/  IMAD R7, R7, R2, R9 ;  /* 0x0000000207077224 */ /* 0x000fc800078e0209 */
[----:B------:R-:W-:-:S04]  /*06e0*/  IMAD R7, R7, R3, R0 ;  /* 0x0000000307077224 */ /* 0x000fc800078e0200 */
[----:B-1----:R-:W-:-:S04]  /*06f0*/  IMAD.WIDE R12, R7, 0x2, R12 ;  /* 0x00000002070c7825 */ /* 0x002fc800078e020c */
[----:B------:R-:W-:Y:S01]  /*0700*/  IMAD R7, R2, R3, RZ ;  /* 0x0000000302077224 */ /* 0x000fe200078e02ff */
[----:B0-----:R-:W3:Y:S01]  /*0710*/  LDG.E.CONSTANT R10, desc[UR4][R12.64] ;  /* 0x000000040c0a7981 */ /* 0x001ee2000c1e9900 */
[----:B------:R-:W-:-:S06]  /*0720*/  IMAD.WIDE R4, R3, 0x2, R12 ;  /* 0x0000000203047825 */ /* 0x000fcc00078e020c */
[----:B------:R-:W4:Y:S01]  /*0730*/  LDG.E.CONSTANT R4, desc[UR4][R4.64] ;  /* 0x0000000404047981 */ /* 0x000f22000c1e9900 */
[----:B------:R-:W-:-:S05]  /*0740*/  IMAD.WIDE R6, R7, 0x2, R12 ;  /* 0x0000000207067825 */ /* 0x000fca00078e020c */
[----:B------:R-:W5:Y:S01]  /*0750*/  LDG.E.CONSTANT R2, desc[UR4][R6.64] ;  /* 0x0000000406027981 */ /* 0x000f62000c1e9900 */
[----:B------:R-:W-:-:S06]  /*0760*/  IMAD.WIDE R8, R3, 0x2, R6 ;  /* 0x0000000203087825 */ /* 0x000fcc00078e0206 */
[----:B------:R-:W2:Y:S01]  /*0770*/  LDG.E.CONSTANT R8, desc[UR4][R8.64] ;  /* 0x0000000408087981 */ /* 0x000ea2000c1e9900 */
[----:B------:R-:W-:Y:S02]  /*0780*/  IMAD R11, R11, R3, R0 ;  /* 0x000000030b0b7224 */ /* 0x000fe400078e0200 */
[--C-:B---3--:R-:W-:Y:S02]  /*0790*/  HADD2.F32 R14, -RZ, R10.reuse.H0_H0 ;  /* 0x2000000aff0e7230 */ /* 0x108fe40000004100 */
[----:B------:R-:W-:Y:S02]  /*07a0*/  HADD2.F32 R16, -RZ, R10.H1_H1 ;  /* 0x3000000aff107230 */ /* 0x000fe40000004100 */
[--C-:B----4-:R-:W-:Y:S02]  /*07b0*/  HADD2.F32 R15, -RZ, R4.reuse.H0_H0 ;  /* 0x20000004ff0f7230 */ /* 0x110fe40000004100 */
[----:B------:R-:W-:Y:S02]  /*07c0*/  HADD2.F32 R17, -RZ, R4.H1_H1 ;  /* 0x30000004ff117230 */ /* 0x000fe40000004100 */
[----:B------:R-:W0:Y:S01]  /*07d0*/  LDC.64 R4, c[0x0][0x388] ;  /* 0x0000e200ff047b82 */ /* 0x000e220000000a00 */
[----:B------:R-:W-:-:S02]  /*07e0*/  FSETP.GT.AND P4, PT, R15, R14, PT ;  /* 0x0000000e0f00720b */ /* 0x000fc40003f84000 */
[----:B------:R-:W-:Y:S01]  /*07f0*/  FSETP.GT.AND P5, PT, R17, R16, PT ;  /* 0x000000101100720b */ /* 0x000fe20003fa4000 */
[--C-:B-----5:R-:W-:Y:S01]  /*0800*/  HADD2.F32 R10, -RZ, R2.reuse.H0_H0 ;  /* 0x20000002ff0a7230 */ /* 0x120fe20000004100 */
[----:B------:R-:W-:Y:S01]  /*0810*/  FSEL R15, R15, R14, P4 ;  /* 0x0000000e0f0f7208 */ /* 0x000fe20002000000 */
[----:B------:R-:W-:Y:S01]  /*0820*/  HADD2.F32 R6, -RZ, R2.H1_H1 ;  /* 0x30000002ff067230 */ /* 0x000fe20000004100 */
[----:B------:R-:W-:Y:S02]  /*0830*/  FSEL R17, R17, R16, P5 ;  /* 0x0000001011117208 */ /* 0x000fe40002800000 */
[----:B------:R-:W-:Y:S02]  /*0840*/  FSETP.GT.AND P3, PT, R10, R15, PT ;  /* 0x0000000f0a00720b */ /* 0x000fe40003f64000 */
[----:B------:R-:W-:Y:S01]  /*0850*/  FSETP.GT.AND P2, PT, R6, R17, PT ;  /* 0x000000110600720b */ /* 0x000fe20003f44000 */
[--C-:B--2---:R-:W-:Y:S01]  /*0860*/  HADD2.F32 R2, -RZ, R8.reuse.H0_H0 ;  /* 0x20000008ff027230 */ /* 0x104fe20000004100 */
[----:B------:R-:W-:Y:S01]  /*0870*/  FSEL R15, R10, R15, P3 ;  /* 0x0000000f0a0f7208 */ /* 0x000fe20001800000 */
[----:B------:R-:W-:Y:S01]  /*0880*/  HADD2.F32 R8, -RZ, R8.H1_H1 ;  /* 0x30000008ff087230 */ /* 0x000fe20000004100 */
[----:B------:R-:W-:-:S02]  /*0890*/  FSEL R17, R6, R17, P2 ;  /* 0x0000001106117208 */ /* 0x000fc40001000000 */
[----:B------:R-:W-:Y:S02]  /*08a0*/  FSETP.GT.AND P1, PT, R2, R15, PT ;  /* 0x0000000f0200720b */ /* 0x000fe40003f24000 */
[----:B------:R-:W-:Y:S02]  /*08b0*/  FSETP.GT.AND P0, PT, R8, R17, PT ;  /* 0x000000110800720b */ /* 0x000fe40003f04000 */
[----:B------:R-:W-:Y:S02]  /*08c0*/  FSEL R2, R2, R15, P1 ;  /* 0x0000000f02027208 */ /* 0x000fe40000800000 */
[----:B------:R-:W-:Y:S02]  /*08d0*/  FSEL R17, R8, R17, P0 ;  /* 0x0000001108117208 */ /* 0x000fe40000000000 */
[----:B------:R-:W-:Y:S02]  /*08e0*/  SEL R0, RZ, 0x1, !P4 ;  /* 0x00000001ff007807 */ /* 0x000fe40006000000 */
[----:B------:R-:W-:-:S02]  /*08f0*/  SEL R3, RZ, 0x1, !P5 ;  /* 0x00000001ff037807 */ /* 0x000fc40006800000 */
[----:B------:R-:W-:Y:S02]  /*0900*/  F2FP.F16.F32.PACK_AB R17, R17, R2 ;  /* 0x000000021111723e */ /* 0x000fe400000000ff */
[----:B------:R-:W-:Y:S02]  /*0910*/  IADD3 R2, P4, PT, R11, UR6, RZ ;  /* 0x000000060b027c10 */ /* 0x000fe4000ff9e0ff */
[----:B------:R-:W-:Y:S02]  /*0920*/  SEL R0, R0, 0x2, !P3 ;  /* 0x0000000200007807 */ /* 0x000fe40005800000 */
[----:B------:R-:W-:Y:S01]  /*0930*/  SEL R6, R3, 0x2, !P2 ;  /* 0x0000000203067807 */ /* 0x000fe20005000000 */
[C---:B0-----:R-:W-:Y:S01]  /*0940*/  IMAD.WIDE R4, R11.reuse, 0x2, R4 ;  /* 0x000000020b047825 */ /* 0x041fe200078e0204 */
[----:B------:R-:W-:Y:S02]  /*0950*/  LEA.HI.X.SX32 R3, R11, UR7, 0x1, P4 ;  /* 0x000000070b037c11 */ /* 0x000fe4000a0f0eff */
[----:B------:R-:W-:-:S02]  /*0960*/  SEL R7, R0, 0x3, !P1 ;  /* 0x0000000300077807 */ /* 0x000fc40004800000 */
[----:B------:R-:W-:Y:S01]  /*0970*/  SEL R9, R6, 0x3, !P0 ;  /* 0x0000000306097807 */ /* 0x000fe20004000000 */
[----:B------:R-:W-:Y:S04]  /*0980*/  STG.E desc[UR4][R4.64], R17 ;  /* 0x0000001104007986 */ /* 0x000fe8000c101904 */
[----:B------:R-:W-:Y:S04]  /*0990*/  STG.E.U8 desc[UR4][R2.64], R7 ;  /* 0x0000000702007986 */ /* 0x000fe8000c101104 */
[----:B------:R-:W-:Y:S01]  /*09a0*/  STG.E.U8 desc[UR4][R2.64+0x1], R9 ;  /* 0x0000010902007986 */ /* 0x000fe2000c101104 */
[----:B------:R-:W-:Y:S05]  /*09b0*/  EXIT ;  /* 0x000000000000794d */ /* 0x000fea0003800000 */
.L_x_58:
        /* <DEDUP_REMOVED lines=12> */
.L_x_75:


//--------------------- .text._Z24maxpool2d_forward_kernelPK6__halfPS_Paiiii --------------------------
	.section	.text._Z24maxpool2d_forward_kernelPK6__halfPS_Paiiii,"ax",@progbits
	.align	128
        .global         _Z24maxpool2d_forward_kernelPK6__halfPS_Paiiii
        .type           _Z24maxpool2d_forward_kernelPK6__halfPS_Paiiii,@function
        .size           _Z24maxpool2d_forward_kernelPK6__halfPS_Paiiii,(.L_x_76 - _Z24maxpool2d_forward_kernelPK6__halfPS_Paiiii)
        .other          _Z24maxpool2d_forward_kernelPK6__halfPS_Paiiii,@"STO_CUDA_ENTRY STV_DEFAULT"
_Z24maxpool2d_forward_kernelPK6__halfPS_Paiiii:
.text._Z24maxpool2d_forward_kernelPK6__halfPS_Paiiii:
        /* <DEDUP_REMOVED lines=21> */
[----:B------:R-:W2:Y:S06]  /*0150*/  LDCU.64 UR6, c[0x0][0x390] ;  /* 0x00007200ff0677ac */ /* 0x000eac0008000a00 */
[----:B-1----:R-:W1:Y:S02]  /*0160*/  MUFU.RCP R10, R10 ;  /* 0x0000000a000a7308 */ /* 0x002e640000001000 */
[----:B-1----:R-:W-:Y:S01]  /*0170*/  VIADD R8, R10, 0xffffffe ;  /* 0x0ffffffe0a087836 */ /* 0x002fe20000000000 */
[----:B------:R-:W-:-:S05]  /*0180*/  IABS R10, R0 ;  /* 0x00000000000a7213 */ /* 0x000fca0000000000 */
[----:B------:R1:W3:Y:S02]  /*0190*/  F2I.FTZ.U32.TRUNC.NTZ R9, R8 ;  /* 0x0000000800097305 */ /* 0x0002e4000021f000 */
[----:B-1----:R-:W-:Y:S02]  /*01a0*/  IMAD.MOV.U32 R8, RZ, RZ, RZ ;  /* 0x000000ffff087224 */ /* 0x002fe400078e00ff */
[----:B---3--:R-:W-:-:S04]  /*01b0*/  IMAD.MOV R4, RZ, RZ, -R9 ;  /* 0x000000ffff047224 */ /* 0x008fc800078e0a09 */
[----:B------:R-:W-:Y:S01]  /*01c0*/  IMAD R13, R4, R11, RZ ;  /* 0x0000000b040d7224 */ /* 0x000fe200078e02ff */
[----:B------:R-:W-:-:S03]  /*01d0*/  MOV R4, R12 ;  /* 0x0000000c00047202 */ /* 0x000fc60000000f00 */
[----:B------:R-:W-:Y:S01]  /*01e0*/  IMAD.HI.U32 R9, R9, R13, R8 ;  /* 0x0000000d09097227 */ /* 0x000fe200078e0008 */
[----:B------:R-:W1:Y:S05]  /*01f0*/  I2F.RP R12, R4 ;  /* 0x00000004000c7306 */ /* 0x000e6a0000209400 */
[----:B------:R-:W-:-:S04]  /*0200*/  IMAD.HI.U32 R9, R9, R10, RZ ;  /* 0x0000000a09097227 */ /* 0x000fc800078e00ff */
[----:B------:R-:W-:-:S04]  /*0210*/  IMAD.MOV R8, RZ, RZ, -R9 ;  /* 0x000000ffff087224 */ /* 0x000fc800078e0a09 */
[C---:B------:R-:W-:Y:S01]  /*0220*/  IMAD R8, R11.reuse, R8, R10 ;  /* 0x000000080b087224 */ /* 0x040fe200078e020a */
[----:B-1----:R-:W1:Y:S04]  /*0230*/  MUFU.RCP R12, R12 ;  /* 0x0000000c000c7308 */ /* 0x002e680000001000 */
[----:B------:R-:W-:-:S13]  /*0240*/  ISETP.GT.U32.AND P2, PT, R11, R8, PT ;  /* 0x000000080b00720c */ /* 0x000fda0003f44070 */
[-C--:B------:R-:W-:Y:S01]  /*0250*/  @!P2 IADD3 R8, PT, PT, R8, -R11.reuse, RZ ;  /* 0x8000000b0808a210 */ /* 0x080fe20007ffe0ff */
[----:B-1----:R-:W-:Y:S02]  /*0260*/  VIADD R10, R12, 0xffffffe ;  /* 0x0ffffffe0c0a7836 */ /* 0x002fe40000000000 */
[----:B------:R-:W-:Y:S01]  /*0270*/  @!P2 VIADD R9, R9, 0x1 ;  /* 0x000000010909a836 */ /* 0x000fe20000000000 */
[----:B------:R-:W-:Y:S02]  /*0280*/  ISETP.GE.U32.AND P0, PT, R8, R11, PT ;  /* 0x0000000b0800720c */ /* 0x000fe40003f06070 */
[----:B------:R-:W-:Y:S01]  /*0290*/  LOP3.LUT R8, R0, R3, RZ, 0x3c, !PT ;  /* 0x0000000300087212 */ /* 0x000fe200078e3cff */
[----:B------:R1:W3:Y:S01]  /*02a0*/  F2I.FTZ.U32.TRUNC.NTZ R11, R10 ;  /* 0x0000000a000b7305 */ /* 0x0002e2000021f000 */
[----:B------:R-:W-:Y:S02]  /*02b0*/  ISETP.NE.AND P2, PT, R3, RZ, PT ;  /* 0x000000ff0300720c */ /* 0x000fe40003f45270 */
[----:B------:R-:W-:-:S02]  /*02c0*/  ISETP.GE.AND P1, PT, R8, RZ, PT ;  /* 0x000000ff0800720c */ /* 0x000fc40003f26270 */
[----:B------:R-:W-:Y:S01]  /*02d0*/  IABS R8, R7 ;  /* 0x0000000700087213 */ /* 0x000fe20000000000 */
[----:B-1----:R-:W-:-:S04]  /*02e0*/  HFMA2 R10, -RZ, RZ, 0, 0 ;  /* 0x00000000ff0a7431 */ /* 0x002fc800000001ff */
        /* <DEDUP_REMOVED lines=10> */
[----:B------:R-:W-:Y:S02]  /*0390*/  IMAD.MOV R13, RZ, RZ, -R15 ;  /* 0x000000ffff0d7224 */ /* 0x000fe400078e0a0f */
[----:B------:R-:W-:-:S04]  /*03a0*/  IMAD.HI.U32 R10, R10, R11, RZ ;  /* 0x0000000b0a0a7227 */ /* 0x000fc800078e00ff */
[----:B------:R-:W-:-:S05]  /*03b0*/  IMAD R11, R10, R13, R11 ;  /* 0x0000000d0a0b7224 */ /* 0x000fca00078e020b */
[----:B------:R-:W-:Y:S01]  /*03c0*/  ISETP.GT.U32.AND P2, PT, R4, R11, PT ;  /* 0x0000000b0400720c */ /* 0x000fe20003f44070 */
[----:B-1----:R-:W-:-:S12]  /*03d0*/  VIADD R13, R12, 0xffffffe ;  /* 0x0ffffffe0c0d7836 */ /* 0x002fd80000000000 */
[-C--:B------:R-:W-:Y:S01]  /*03e0*/  @!P2 IADD3 R11, PT, PT, R11, -R4.reuse, RZ ;  /* 0x800000040b0ba210 */ /* 0x080fe20007ffe0ff */
[----:B------:R-:W-:Y:S01]  /*03f0*/  @!P2 VIADD R10, R10, 0x1 ;  /* 0x000000010a0aa836 */ /* 0x000fe20000000000 */
[----:B------:R-:W-:Y:S02]  /*0400*/  ISETP.NE.AND P2, PT, R6, RZ, PT ;  /* 0x000000ff0600720c */ /* 0x000fe40003f45270 */
[----:B------:R-:W-:Y:S02]  /*0410*/  ISETP.GE.U32.AND P0, PT, R11, R4, PT ;  /* 0x000000040b00720c */ /* 0x000fe40003f06070 */
[----:B------:R-:W-:Y:S01]  /*0420*/  LOP3.LUT R4, R9, R6, RZ, 0x3c, !PT ;  /* 0x0000000609047212 */ /* 0x000fe200078e3cff */
[----:B------:R-:W1:Y:S03]  /*0430*/  F2I.FTZ.U32.TRUNC.NTZ R11, R13 ;  /* 0x0000000d000b7305 */ /* 0x000e66000021f000 */
[----:B------:R-:W-:-:S07]  /*0440*/  ISETP.GE.AND P1, PT, R4, RZ, PT ;  /* 0x000000ff0400720c */ /* 0x000fce0003f26270 */
[----:B------:R-:W-:-:S05]  /*0450*/  @P0 IADD3 R10, PT, PT, R10, 0x1, RZ ;  /* 0x000000010a0a0810 */ /* 0x000fca0007ffe0ff */
[----:B------:R-:W-:Y:S01]  /*0460*/  IMAD.MOV.U32 R14, RZ, RZ, R10 ;  /* 0x000000ffff0e7224 */ /* 0x000fe200078e000a */
[----:B------:R-:W-:Y:S01]  /*0470*/  IABS R10, R7 ;  /* 0x00000007000a7213 */ /* 0x000fe20000000000 */
[----:B-1----:R-:W-:-:S03]  /*0480*/  IMAD.MOV R15, RZ, RZ, -R11 ;  /* 0x000000ffff0f7224 */ /* 0x002fc600078e0a0b */
[----:B------:R-:W-:Y:S01]  /*0490*/  @!P1 IADD3 R14, PT, PT, -R14, RZ, RZ ;  /* 0x000000ff0e0e9210 */ /* 0x000fe20007ffe1ff */
[----:B------:R-:W-:Y:S01]  /*04a0*/  IMAD.MOV R12, RZ, RZ, -R10 ;  /* 0x000000ffff0c7224 */ /* 0x000fe200078e0a0a */
[----:B------:R-:W-:Y:S01]  /*04b0*/  @!P2 LOP3.LUT R14, RZ, R6, RZ, 0x33, !PT ;  /* 0x00000006ff0ea212 */ /* 0x000fe200078e33ff */
[----:B------:R-:W-:Y:S02]  /*04c0*/  IMAD R13, R15, R8, RZ ;  /* 0x000000080f0d7224 */ /* 0x000fe400078e02ff */
[----:B------:R-:W-:Y:S01]  /*04d0*/  IMAD.MOV.U32 R10, RZ, RZ, RZ ;  /* 0x000000ffff0a7224 */ /* 0x000fe200078e00ff */
[----:B------:R-:W-:-:S03]  /*04e0*/  IABS R4, R14 ;  /* 0x0000000e00047213 */ /* 0x000fc60000000000 */
[----:B------:R-:W-:Y:S01]  /*04f0*/  IMAD.HI.U32 R10, R11, R13, R10 ;  /* 0x0000000d0b0a7227 */ /* 0x000fe200078e000a */
[----:B------:R-:W-:-:S03]  /*0500*/  MOV R11, R4 ;  /* 0x00000004000b7202 */ /* 0x000fc60000000f00 */
[----:B------:R-:W-:Y:S02]  /*0510*/  IMAD.MOV.U32 R4, RZ, RZ, R12 ;  /* 0x000000ffff047224 */ /* 0x000fe400078e000c */
        /* <DEDUP_REMOVED lines=8> */
[----:B------:R-:W-:Y:S01]  /*05a0*/  ISETP.GE.U32.AND P0, PT, R11, R8, PT ;  /* 0x000000080b00720c */ /* 0x000fe20003f06070 */
[----:B------:R-:W-:-:S04]  /*05b0*/  IMAD.MOV R8, RZ, RZ, -R14 ;  /* 0x000000ffff087224 */ /* 0x000fc800078e0a0e */
[----:B------:R-:W-:Y:S01]  /*05c0*/  IMAD R8, R6, R8, R9 ;  /* 0x0000000806087224 */ /* 0x000fe200078e0209 */
[----:B------:R-:W-:-:S03]  /*05d0*/  IADD3 R9, PT, PT, -R9, RZ, RZ ;  /* 0x000000ff09097210 */ /* 0x000fc60007ffe1ff */
[----:B------:R-:W-:-:S04]  /*05e0*/  IMAD.SHL.U32 R13, R8, 0x2, RZ ;  /* 0x00000002080d7824 */ /* 0x000fc800078e00ff */
[----:B------:R-:W-:-:S05]  /*05f0*/  @P0 VIADD R10, R10, 0x1 ;  /* 0x000000010a0a0836 */ /* 0x000fca0000000000 */
[----:B------:R-:W-:Y:S02]  /*0600*/  MOV R4, R10 ;  /* 0x0000000a00047202 */ /* 0x000fe40000000f00 */
[----:B------:R-:W1:Y:S03]  /*0610*/  LDC.64 R10, c[0x0][0x380] ;  /* 0x0000e000ff0a7b82 */ /* 0x000e660000000a00 */
[----:B------:R-:W-:Y:S01]  /*0620*/  @!P1 IMAD.MOV R4, RZ, RZ, -R4 ;  /* 0x000000ffff049224 */ /* 0x000fe200078e0a04 */
[----:B------:R-:W-:-:S04]  /*0630*/  @!P2 LOP3.LUT R4, RZ, R7, RZ, 0x33, !PT ;  /* 0x00000007ff04a212 */ /* 0x000fc800078e33ff */
[----:B------:R-:W-:-:S05]  /*0640*/  IADD3 R12, PT, PT, -R4, RZ, RZ ;  /* 0x000000ff040c7210 */ /* 0x000fca0007ffe1ff */
[----:B------:R-:W-:-:S05]  /*0650*/  IMAD R7, R7, R12, R14 ;  /* 0x0000000c07077224 */ /* 0x000fca00078e020e */
[----:B------:R-:W-:-:S05]  /*0660*/  SHF.L.U32 R7, R7, 0x1, RZ ;  /* 0x0000000107077819 */ /* 0x000fca00000006ff */
[----:B------:R-:W-:Y:S02]  /*0670*/  IMAD R7, R4, R5, R7 ;  /* 0x0000000504077224 */ /* 0x000fe400078e0207 */
[----:B------:R-:W-:Y:S02]  /*0680*/  IMAD R5, R3, R9, R0 ;  /* 0x0000000903057224 */ /* 0x000fe400078e0200 */
[----:B------:R-:W-:Y:S02]  /*0690*/  IMAD R4, R7, R2, R13 ;  /* 0x0000000207047224 */ /* 0x000fe400078e020d */
[-C--:B------:R-:W-:Y:S02]  /*06a0*/  IMAD R7, R2, R3.reuse, RZ ;  /* 0x0000000302077224 */ /* 0x080fe400078e02ff */
[----:B------:R-:W-:-:S04]  /*06b0*/  IMAD R5, R4, R3, R5 ;  /* 0x0000000304057224 */ /* 0x000fc800078e0205 */
[----:B-1----:R-:W-:-:S05]  /*06c0*/  IMAD.WIDE R10, R5, 0x2, R10 ;  /* 0x00000002050a7825 */ /* 0x002fca00078e020a */
[----:B0-----:R-:W3:Y:S01]  /*06d0*/  LDG.E.U16.CONSTANT R2, desc[UR4][R10.64] ;  /* 0x000000040a027981 */ /* 0x001ee2000c1e9500 */
[----:B------:R-:W-:-:S06]  /*06e0*/  IMAD.WIDE R4, R3, 0x2, R10 ;  /* 0x0000000203047825 */ /* 0x000fcc00078e020a */
[----:B------:R-:W4:Y:S01]  /*06f0*/  LDG.E.U16.CONSTANT R4, desc[UR4][R4.64] ;  /* 0x0000000404047981 */ /* 0x000f22000c1e9500 */
[----:B------:R-:W-:-:S05]  /*0700*/  IMAD.WIDE R6, R7, 0x2, R10 ;  /* 0x0000000207067825 */ /* 0x000fca00078e020a */
[----:B------:R-:W5:Y:S01]  /*0710*/  LDG.E.U16.CONSTANT R12, desc[UR4][R6.64] ;  /* 0x00000004060c7981 */ /* 0x000f62000c1e9500 */
[----:B------:R-:W-:-:S06]  /*0720*/  IMAD.WIDE R8, R3, 0x2, R6 ;  /* 0x0000000203087825 */ /* 0x000fcc00078e0206 */
[----:B------:R-:W2:Y:S01]  /*0730*/  LDG.E.U16.CONSTANT R8, desc[UR4][R8.64] ;  /* 0x0000000408087981 */ /* 0x000ea2000c1e9500 */
[----:B---3--:R-:W-:Y:S02]  /*0740*/  HADD2.F32 R13, -RZ, R2.H0_H0 ;  /* 0x20000002ff0d7230 */ /* 0x008fe40000004100 */
[----:B------:R-:W0:Y:S01]  /*0750*/  LDC.64 R2, c[0x0][0x388] ;  /* 0x0000e200ff027b82 */ /* 0x000e220000000a00 */
[----:B----4-:R-:W-:-:S05]  /*0760*/  HADD2.F32 R14, -RZ, R4.H0_H0 ;  /* 0x20000004ff0e7230 */ /* 0x010fca0000004100 */
[----:B------:R-:W-:Y:S01]  /*0770*/  FSETP.GT.AND P2, PT, R14, R13, PT ;  /* 0x0000000d0e00720b */ /* 0x000fe20003f44000 */
[----:B-----5:R-:W-:-:S03]  /*0780*/  HADD2.F32 R12, -RZ, R12.H0_H0 ;  /* 0x2000000cff0c7230 */ /* 0x020fc60000004100 */
[----:B------:R-:W-:-:S04]  /*0790*/  FSEL R13, R14, R13, P2 ;  /* 0x0000000d0e0d7208 */ /* 0x000fc80001000000 */
[----:B------:R-:W-:Y:S01]  /*07a0*/  FSETP.GT.AND P1, PT, R12, R13, PT ;  /* 0x0000000d0c00720b */ /* 0x000fe20003f24000 */
[----:B--2---:R-:W-:-:S03]  /*07b0*/  HADD2.F32 R4, -RZ, R8.H0_H0 ;  /* 0x20000008ff047230 */ /* 0x004fc60000004100 */
[----:B------:R-:W-:Y:S02]  /*07c0*/  FSEL R13, R12, R13, P1 ;  /* 0x0000000d0c0d7208 */ /* 0x000fe40000800000 */
[----:B------:R-:W-:Y:S02]  /*07d0*/  SEL R5, RZ, 0x1, !P2 ;  /* 0x00000001ff057807 */ /* 0x000fe40005000000 */
[CC--:B------:R-:W-:Y:S02]  /*07e0*/  FSETP.GT.AND P0, PT, R4.reuse, R13.reuse, PT ;  /* 0x0000000d0400720b */ /* 0x0c0fe40003f04000 */
[----:B------:R-:W-:Y:S02]  /*07f0*/  SEL R6, R5, 0x2, !P1 ;  /* 0x0000000205067807 */ /* 0x000fe40004800000 */
[----:B------:R-:W-:Y:S02]  /*0800*/  FSEL R13, R4, R13, P0 ;  /* 0x0000000d040d7208 */ /* 0x000fe40000000000 */
[C---:B------:R-:W-:Y:S01]  /*0810*/  IADD3 R4, P2, PT, R0.reuse, UR6, RZ ;  /* 0x0000000600047c10 */ /* 0x040fe2000ff5e0ff */
[----:B0-----:R-:W-:Y:S01]  /*0820*/  IMAD.WIDE R2, R0, 0x2, R2 ;  /* 0x0000000200027825 */ /* 0x001fe200078e0202 */
[----:B------:R-:W-:-:S02]  /*0830*/  F2FP.F16.F32.PACK_AB R13, RZ, R13 ;  /* 0x0000000dff0d723e */ /* 0x000fc400000000ff */
[----:B------:R-:W-:Y:S02]  /*0840*/  LEA.HI.X.SX32 R5, R0, UR7, 0x1, P2 ;  /* 0x0000000700057c11 */ /* 0x000fe400090f0eff */
[----:B------:R-:W-:Y:S01]  /*0850*/  SEL R7, R6, 0x3, !P0 ;  /* 0x0000000306077807 */ /* 0x000fe20004000000 */
[----:B------:R-:W-:Y:S04]  /*0860*/  STG.E.U16 desc[UR4][R2.64], R13 ;  /* 0x0000000d02007986 */ /* 0x000fe8000c101504 */
[----:B------:R-:W-:Y:S01]  /*0870*/  STG.E.U8 desc[UR4][R4.64], R7 ;  /* 0x0000000704007986 */ /* 0x000fe2000c101104 */
[----:B------:R-:W-:Y:S05]  /*0880*/  EXIT ;  /* 0x000000000000794d */ /* 0x000fea0003800000 */
.L_x_59:
        /* <DEDUP_REMOVED lines=15> */
.L_x_76:


//--------------------- .nv.shared.reserved.0     --------------------------
	.section	.nv.shared.reserved.0,"aw",@nobits
	.weak		__nv_reservedSMEM_offset_0_alias
	.size		__nv_reservedSMEM_offset_0_alias, 0, 64
	.other		__nv_reservedSMEM_offset_0_alias,@"STO_CUDA_RESERVED_SHARED STV_DEFAULT"
__nv_reservedSMEM_offset_0_alias:
	.zero		0
	.zero		64


//--------------------- .nv.shared._Z18reduce_loss_kernelPKfPfii --------------------------
	.section	.nv.shared._Z18reduce_loss_kernelPKfPfii,"aw",@nobits
	.sectionflags	@""
	.align	4
.nv.shared._Z18reduce_loss_kernelPKfPfii:
	.zero		1056


//--------------------- .nv.shared._Z26mse_loss_grad_fused_kernelPK6__halfS1_PS_Pfii --------------------------
	.section	.nv.shared._Z26mse_loss_grad_fused_kernelPK6__halfS1_PS_Pfii,"aw",@nobits
	.sectionflags	@""
	.align	4
.nv.shared._Z26mse_loss_grad_fused_kernelPK6__halfS1_PS_Pfii:
	.zero		1056


//--------------------- .nv.shared._Z15mse_loss_kernelPK6__halfS1_Pfi --------------------------
	.section	.nv.shared._Z15mse_loss_kernelPK6__halfS1_Pfi,"aw",@nobits
	.sectionflags	@""
	.align	4
.nv.shared._Z15mse_loss_kernelPK6__halfS1_Pfi:
	.zero		1056


//--------------------- .nv.constant0._Z21sgd_bias_kernel_localPfP6__halfPKffi --------------------------
	.section	.nv.constant0._Z21sgd_bias_kernel_localPfP6__halfPKffi,"a",@progbits
	.sectionflags	@""
	.align	4
.nv.constant0._Z21sgd_bias_kernel_localPfP6__halfPKffi:
	.zero		928


//--------------------- .nv.constant0._Z23sgd_weight_kernel_localPfP6__halfPKffi --------------------------
	.section	.nv.constant0._Z23sgd_weight_kernel_localPfP6__halfPKffi,"a",@progbits
	.sectionflags	@""
	.align	4
.nv.constant0._Z23sgd_weight_kernel_localPfP6__halfPKffi:
	.zero		928


//--------------------- .nv.constant0._Z29sgd_update_weight_vec4_kernelPfP6__halfPKffi --------------------------
	.section	.nv.constant0._Z29sgd_update_weight_vec4_kernelPfP6__halfPKffi,"a",@progbits
	.sectionflags	@""
	.align	4
.nv.constant0._Z29sgd_update_weight_vec4_kernelPfP6__halfPKffi:
	.zero		928


//--------------------- .nv.constant0._Z18reduce_loss_kernelPKfPfii --------------------------
	.section	.nv.constant0._Z18reduce_loss_kernelPKfPfii,"a",@progbits
	.sectionflags	@""
	.align	4
.nv.constant0._Z18reduce_loss_kernelPKfPfii:
	.zero		920


//--------------------- .nv.constant0._Z26mse_loss_grad_fused_kernelPK6__halfS1_PS_Pfii --------------------------
	.section	.nv.constant0._Z26mse_loss_grad_fused_kernelPK6__halfS1_PS_Pfii,"a",@progbits
	.sectionflags	@""
	.align	4
.nv.constant0._Z26mse_loss_grad_fused_kernelPK6__halfS1_PS_Pfii:
	.zero		936


//--------------------- .nv.constant0._Z15mse_grad_kernelPK6__halfS1_PS_ii --------------------------
	.section	.nv.constant0._Z15mse_grad_kernelPK6__halfS1_PS_ii,"a",@progbits
	.sectionflags	@""
	.align	4
.nv.constant0._Z15mse_grad_kernelPK6__halfS1_PS_ii:
	.zero		928


//--------------------- .nv.constant0._Z15mse_loss_kernelPK6__halfS1_Pfi --------------------------
	.section	.nv.constant0._Z15mse_loss_kernelPK6__halfS1_Pfi,"a",@progbits
	.sectionflags	@""
	.align	4
.nv.constant0._Z15mse_loss_kernelPK6__halfS1_Pfi:
	.zero		924


//--------------------- .nv.constant0._Z26upsample2d_backward_kernelPK6__halfPS_iiii --------------------------
	.section	.nv.constant0._Z26upsample2d_backward_kernelPK6__halfPS_iiii,"a",@progbits
	.sectionflags	@""
	.align	4
.nv.constant0._Z26upsample2d_backward_kernelPK6__halfPS_iiii:
	.zero		928


//--------------------- .nv.constant0._Z30upsample2d_forward_fast_kernelPK6__halfPS_iiii --------------------------
	.section	.nv.constant0._Z30upsample2d_forward_fast_kernelPK6__halfPS_iiii,"a",@progbits
	.sectionflags	@""
	.align	4
.nv.constant0._Z30upsample2d_forward_fast_kernelPK6__halfPS_iiii:
	.zero		928


//--------------------- .nv.constant0._Z25upsample2d_forward_kernelPK6__halfPS_iiii --------------------------
	.section	.nv.constant0._Z25upsample2d_forward_kernelPK6__halfPS_iiii,"a",@progbits
	.sectionflags	@""
	.align	4
.nv.constant0._Z25upsample2d_forward_kernelPK6__halfPS_iiii:
	.zero		928


//--------------------- .nv.constant0._Z11zero_kernelP6__halfi --------------------------
	.section	.nv.constant0._Z11zero_kernelP6__halfi,"a",@progbits
	.sectionflags	@""
	.align	4
.nv.constant0._Z11zero_kernelP6__halfi:
	.zero		908


//--------------------- .nv.constant0._Z25maxpool2d_backward_kernelPK6__halfPKaPS_iiii --------------------------
	.section	.nv.constant0._Z25maxpool2d_backward_kernelPK6__halfPKaPS_iiii,"a",@progbits
	.sectionflags	@""
	.align	4
.nv.constant0._Z25maxpool2d_backward_kernelPK6__halfPKaPS_iiii:
	.zero		936


//--------------------- .nv.constant0._Z28maxpool2d_forward_vec_kernelPK6__halfPS_Paiiii --------------------------
	.section	.nv.constant0._Z28maxpool2d_forward_vec_kernelPK6__halfPS_Paiiii,"a",@progbits
	.sectionflags	@""
	.align	4
.nv.constant0._Z28maxpool2d_forward_vec_kernelPK6__halfPS_Paiiii:
	.zero		936


//--------------------- .nv.constant0._Z24maxpool2d_forward_kernelPK6__halfPS_Paiiii --------------------------
	.section	.nv.constant0._Z24maxpool2d_forward_kernelPK6__halfPS_Paiiii,"a",@progbits
	.sectionflags	@""
	.align	4
.nv.constant0._Z24maxpool2d_forward_kernelPK6__halfPS_Paiiii:
	.zero		936


//--------------------- SYMBOLS --------------------------

	.type		.nv.reservedSmem.offset0,@object
	.size		.nv.reservedSmem.offset0,0x4
	.type		.nv.reservedSmem.cap,@object
	.size		.nv.reservedSmem.cap,0x4
